//
// Generated by NVIDIA NVVM Compiler
//
// Compiler Build ID: CL-36424714
// Cuda compilation tools, release 13.0, V13.0.88
// Based on NVVM 20.0.0
//

.version 9.0
.target sm_100
.address_size 64

	// .globl	_Z10FtoCKernelPfPhi
// _ZZ7HKernelPhPjiE10pHistogram has been demoted
// _ZZ12CDFminKernelPffE4pMin has been demoted

.visible .entry _Z10FtoCKernelPfPhi(
	.param .u64 .ptr .align 1 _Z10FtoCKernelPfPhi_param_0,
	.param .u64 .ptr .align 1 _Z10FtoCKernelPfPhi_param_1,
	.param .u32 _Z10FtoCKernelPfPhi_param_2
)
{
	.reg .pred 	%p<2>;
	.reg .b32 	%r<7>;
	.reg .b32 	%f<3>;
	.reg .b64 	%rd<9>;

	ld.param.u64 	%rd1, [_Z10FtoCKernelPfPhi_param_0];
	ld.param.u64 	%rd2, [_Z10FtoCKernelPfPhi_param_1];
	ld.param.u32 	%r2, [_Z10FtoCKernelPfPhi_param_2];
	mov.u32 	%r3, %ctaid.x;
	shl.b32 	%r4, %r3, 9;
	mov.u32 	%r5, %tid.x;
	add.s32 	%r1, %r4, %r5;
	setp.ge.s32 	%p1, %r1, %r2;
	@%p1 bra 	$L__BB0_2;
	cvta.to.global.u64 	%rd3, %rd1;
	cvta.to.global.u64 	%rd4, %rd2;
	cvt.s64.s32 	%rd5, %r1;
	mul.wide.s32 	%rd6, %r1, 4;
	add.s64 	%rd7, %rd3, %rd6;
	ld.global.f32 	%f1, [%rd7];
	mul.f32 	%f2, %f1, 0f437F0000;
	cvt.rzi.u32.f32 	%r6, %f2;
	add.s64 	%rd8, %rd4, %rd5;
	st.global.u8 	[%rd8], %r6;
$L__BB0_2:
	ret;

}
	// .globl	_Z10RtoGKernelPhS_i
.visible .entry _Z10RtoGKernelPhS_i(
	.param .u64 .ptr .align 1 _Z10RtoGKernelPhS_i_param_0,
	.param .u64 .ptr .align 1 _Z10RtoGKernelPhS_i_param_1,
	.param .u32 _Z10RtoGKernelPhS_i_param_2
)
{
	.reg .pred 	%p<2>;
	.reg .b16 	%rs<4>;
	.reg .b32 	%r<8>;
	.reg .b64 	%rd<8>;
	.reg .b64 	%fd<7>;

	ld.param.u64 	%rd1, [_Z10RtoGKernelPhS_i_param_0];
	ld.param.u64 	%rd2, [_Z10RtoGKernelPhS_i_param_1];
	ld.param.u32 	%r2, [_Z10RtoGKernelPhS_i_param_2];
	mov.u32 	%r3, %ctaid.x;
	shl.b32 	%r4, %r3, 9;
	mov.u32 	%r5, %tid.x;
	mad.lo.s32 	%r1, %r5, 3, %r4;
	mul.lo.s32 	%r6, %r2, 3;
	setp.ge.s32 	%p1, %r1, %r6;
	@%p1 bra 	$L__BB1_2;
	cvta.to.global.u64 	%rd3, %rd1;
	cvta.to.global.u64 	%rd4, %rd2;
	cvt.s64.s32 	%rd5, %r1;
	add.s64 	%rd6, %rd3, %rd5;
	ld.global.u8 	%rs1, [%rd6];
	cvt.rn.f64.u16 	%fd1, %rs1;
	ld.global.u8 	%rs2, [%rd6+1];
	cvt.rn.f64.u16 	%fd2, %rs2;
	mul.f64 	%fd3, %fd2, 0d3FE6B851EB851EB8;
	fma.rn.f64 	%fd4, %fd1, 0d3FCAE147AE147AE1, %fd3;
	ld.global.u8 	%rs3, [%rd6+2];
	cvt.rn.f64.u16 	%fd5, %rs3;
	fma.rn.f64 	%fd6, %fd5, 0d3FB1EB851EB851EC, %fd4;
	cvt.rzi.u32.f64 	%r7, %fd6;
	add.s64 	%rd7, %rd4, %rd5;
	st.global.u8 	[%rd7], %r7;
$L__BB1_2:
	ret;

}
	// .globl	_Z7HKernelPhPji
.visible .entry _Z7HKernelPhPji(
	.param .u64 .ptr .align 1 _Z7HKernelPhPji_param_0,
	.param .u64 .ptr .align 1 _Z7HKernelPhPji_param_1,
	.param .u32 _Z7HKernelPhPji_param_2
)
{
	.reg .pred 	%p<9>;
	.reg .b16 	%rs<6>;
	.reg .b32 	%r<54>;
	.reg .b64 	%rd<15>;
	// demoted variable
	.shared .align 4 .b8 _ZZ7HKernelPhPjiE10pHistogram[1024];
	ld.param.u64 	%rd3, [_Z7HKernelPhPji_param_0];
	ld.param.u64 	%rd2, [_Z7HKernelPhPji_param_1];
	ld.param.u32 	%r14, [_Z7HKernelPhPji_param_2];
	cvta.to.global.u64 	%rd1, %rd3;
	mov.u32 	%r1, %tid.x;
	setp.gt.u32 	%p1, %r1, 255;
	shl.b32 	%r15, %r1, 2;
	mov.u32 	%r16, _ZZ7HKernelPhPjiE10pHistogram;
	add.s32 	%r2, %r16, %r15;
	@%p1 bra 	$L__BB2_2;
	mov.b32 	%r17, 0;
	st.shared.u32 	[%r2], %r17;
$L__BB2_2:
	mov.u32 	%r18, %ntid.x;
	bar.sync 	0;
	mov.u32 	%r19, %ctaid.x;
	mad.lo.s32 	%r52, %r19, %r18, %r1;
	mov.u32 	%r20, %nctaid.x;
	mul.lo.s32 	%r4, %r18, %r20;
	setp.ge.s32 	%p2, %r52, %r14;
	@%p2 bra 	$L__BB2_9;
	add.s32 	%r21, %r52, %r4;
	max.s32 	%r22, %r14, %r21;
	setp.lt.s32 	%p3, %r21, %r14;
	selp.u32 	%r23, 1, 0, %p3;
	add.s32 	%r24, %r21, %r23;
	sub.s32 	%r25, %r22, %r24;
	div.u32 	%r26, %r25, %r4;
	add.s32 	%r5, %r26, %r23;
	and.b32  	%r27, %r5, 3;
	setp.eq.s32 	%p4, %r27, 3;
	@%p4 bra 	$L__BB2_6;
	add.s32 	%r28, %r5, 1;
	and.b32  	%r29, %r28, 3;
	neg.s32 	%r50, %r29;
$L__BB2_5:
	.pragma "nounroll";
	cvt.s64.s32 	%rd4, %r52;
	add.s64 	%rd5, %rd1, %rd4;
	ld.global.u8 	%rs1, [%rd5];
	mul.wide.u16 	%r30, %rs1, 4;
	add.s32 	%r32, %r16, %r30;
	atom.shared.add.u32 	%r33, [%r32], 1;
	add.s32 	%r52, %r52, %r4;
	add.s32 	%r50, %r50, 1;
	setp.ne.s32 	%p5, %r50, 0;
	@%p5 bra 	$L__BB2_5;
$L__BB2_6:
	setp.lt.u32 	%p6, %r5, 3;
	@%p6 bra 	$L__BB2_9;
	cvt.s64.s32 	%rd8, %r4;
	shl.b32 	%r47, %r4, 2;
$L__BB2_8:
	cvt.s64.s32 	%rd6, %r52;
	add.s64 	%rd7, %rd1, %rd6;
	ld.global.u8 	%rs2, [%rd7];
	mul.wide.u16 	%r34, %rs2, 4;
	add.s32 	%r36, %r16, %r34;
	atom.shared.add.u32 	%r37, [%r36], 1;
	add.s64 	%rd9, %rd7, %rd8;
	ld.global.u8 	%rs3, [%rd9];
	mul.wide.u16 	%r38, %rs3, 4;
	add.s32 	%r39, %r16, %r38;
	atom.shared.add.u32 	%r40, [%r39], 1;
	add.s64 	%rd10, %rd9, %rd8;
	ld.global.u8 	%rs4, [%rd10];
	mul.wide.u16 	%r41, %rs4, 4;
	add.s32 	%r42, %r16, %r41;
	atom.shared.add.u32 	%r43, [%r42], 1;
	add.s64 	%rd11, %rd10, %rd8;
	ld.global.u8 	%rs5, [%rd11];
	mul.wide.u16 	%r44, %rs5, 4;
	add.s32 	%r45, %r16, %r44;
	atom.shared.add.u32 	%r46, [%r45], 1;
	add.s32 	%r52, %r47, %r52;
	setp.lt.s32 	%p7, %r52, %r14;
	@%p7 bra 	$L__BB2_8;
$L__BB2_9:
	setp.gt.u32 	%p8, %r1, 255;
	bar.sync 	0;
	@%p8 bra 	$L__BB2_11;
	cvta.to.global.u64 	%rd12, %rd2;
	mul.wide.u32 	%rd13, %r1, 4;
	add.s64 	%rd14, %rd12, %rd13;
	ld.shared.u32 	%r48, [%r2];
	atom.global.add.u32 	%r49, [%rd14], %r48;
$L__BB2_11:
	ret;

}
	// .globl	_Z9CDFKernelPjPff
.visible .entry _Z9CDFKernelPjPff(
	.param .u64 .ptr .align 1 _Z9CDFKernelPjPff_param_0,
	.param .u64 .ptr .align 1 _Z9CDFKernelPjPff_param_1,
	.param .f32 _Z9CDFKernelPjPff_param_2
)
{
	.reg .pred 	%p<17>;
	.reg .b32 	%r<30>;
	.reg .b32 	%f<62>;
	.reg .b64 	%rd<31>;

	ld.param.u64 	%rd2, [_Z9CDFKernelPjPff_param_1];
	ld.param.f32 	%f1, [_Z9CDFKernelPjPff_param_2];
	cvta.to.global.u64 	%rd1, %rd2;
	mov.u32 	%r1, %tid.x;
	setp.gt.u32 	%p1, %r1, 255;
	@%p1 bra 	$L__BB3_2;
	mul.wide.u32 	%rd3, %r1, 4;
	add.s64 	%rd4, %rd1, %rd3;
	mov.b32 	%r5, 0;
	st.global.u32 	[%rd4], %r5;
$L__BB3_2:
	add.s32 	%r2, %r1, 1;
	setp.gt.u32 	%p2, %r1, 127;
	@%p2 bra 	$L__BB3_4;
	shl.b32 	%r6, %r2, 1;
	add.s32 	%r7, %r6, -2;
	mul.wide.u32 	%rd5, %r7, 4;
	add.s64 	%rd6, %rd1, %rd5;
	ld.global.f32 	%f2, [%rd6];
	div.rn.f32 	%f3, %f2, %f1;
	ld.global.f32 	%f4, [%rd6+4];
	add.f32 	%f5, %f4, %f3;
	st.global.f32 	[%rd6+4], %f5;
$L__BB3_4:
	bar.sync 	0;
	setp.gt.u32 	%p3, %r1, 63;
	@%p3 bra 	$L__BB3_6;
	shl.b32 	%r8, %r2, 2;
	add.s32 	%r9, %r8, -3;
	mul.wide.u32 	%rd7, %r9, 4;
	add.s64 	%rd8, %rd1, %rd7;
	ld.global.f32 	%f6, [%rd8];
	div.rn.f32 	%f7, %f6, %f1;
	ld.global.f32 	%f8, [%rd8+8];
	add.f32 	%f9, %f8, %f7;
	st.global.f32 	[%rd8+8], %f9;
$L__BB3_6:
	bar.sync 	0;
	setp.gt.u32 	%p4, %r1, 31;
	@%p4 bra 	$L__BB3_8;
	shl.b32 	%r10, %r2, 3;
	add.s32 	%r11, %r10, -5;
	mul.wide.u32 	%rd9, %r11, 4;
	add.s64 	%rd10, %rd1, %rd9;
	ld.global.f32 	%f10, [%rd10];
	div.rn.f32 	%f11, %f10, %f1;
	ld.global.f32 	%f12, [%rd10+16];
	add.f32 	%f13, %f12, %f11;
	st.global.f32 	[%rd10+16], %f13;
$L__BB3_8:
	bar.sync 	0;
	setp.gt.u32 	%p5, %r1, 15;
	@%p5 bra 	$L__BB3_10;
	shl.b32 	%r12, %r2, 4;
	add.s32 	%r13, %r12, -9;
	mul.wide.u32 	%rd11, %r13, 4;
	add.s64 	%rd12, %rd1, %rd11;
	ld.global.f32 	%f14, [%rd12];
	div.rn.f32 	%f15, %f14, %f1;
	ld.global.f32 	%f16, [%rd12+32];
	add.f32 	%f17, %f16, %f15;
	st.global.f32 	[%rd12+32], %f17;
$L__BB3_10:
	bar.sync 	0;
	setp.gt.u32 	%p6, %r1, 7;
	@%p6 bra 	$L__BB3_12;
	shl.b32 	%r14, %r2, 5;
	add.s32 	%r15, %r14, -17;
	mul.wide.u32 	%rd13, %r15, 4;
	add.s64 	%rd14, %rd1, %rd13;
	ld.global.f32 	%f18, [%rd14];
	div.rn.f32 	%f19, %f18, %f1;
	ld.global.f32 	%f20, [%rd14+64];
	add.f32 	%f21, %f20, %f19;
	st.global.f32 	[%rd14+64], %f21;
$L__BB3_12:
	bar.sync 	0;
	setp.gt.u32 	%p7, %r1, 3;
	@%p7 bra 	$L__BB3_14;
	shl.b32 	%r16, %r2, 6;
	add.s32 	%r17, %r16, -33;
	mul.wide.u32 	%rd15, %r17, 4;
	add.s64 	%rd16, %rd1, %rd15;
	ld.global.f32 	%f22, [%rd16];
	div.rn.f32 	%f23, %f22, %f1;
	ld.global.f32 	%f24, [%rd16+128];
	add.f32 	%f25, %f24, %f23;
	st.global.f32 	[%rd16+128], %f25;
$L__BB3_14:
	bar.sync 	0;
	setp.gt.u32 	%p8, %r1, 1;
	@%p8 bra 	$L__BB3_16;
	shl.b32 	%r18, %r2, 7;
	add.s32 	%r19, %r18, -65;
	mul.wide.u32 	%rd17, %r19, 4;
	add.s64 	%rd18, %rd1, %rd17;
	ld.global.f32 	%f26, [%rd18];
	div.rn.f32 	%f27, %f26, %f1;
	ld.global.f32 	%f28, [%rd18+256];
	add.f32 	%f29, %f28, %f27;
	st.global.f32 	[%rd18+256], %f29;
$L__BB3_16:
	bar.sync 	0;
	setp.ne.s32 	%p9, %r1, 0;
	@%p9 bra 	$L__BB3_18;
	ld.global.f32 	%f30, [%rd1+508];
	div.rn.f32 	%f31, %f30, %f1;
	ld.global.f32 	%f32, [%rd1+1020];
	add.f32 	%f33, %f32, %f31;
	st.global.f32 	[%rd1+1020], %f33;
$L__BB3_18:
	setp.ne.s32 	%p10, %r1, 0;
	bar.sync 	0;
	shl.b32 	%r3, %r1, 1;
	add.s32 	%r4, %r3, 2;
	bar.sync 	0;
	@%p10 bra 	$L__BB3_20;
	ld.global.f32 	%f34, [%rd1+508];
	div.rn.f32 	%f35, %f34, %f1;
	ld.global.f32 	%f36, [%rd1+764];
	add.f32 	%f37, %f36, %f35;
	st.global.f32 	[%rd1+764], %f37;
$L__BB3_20:
	bar.sync 	0;
	setp.gt.u32 	%p11, %r1, 2;
	@%p11 bra 	$L__BB3_22;
	shl.b32 	%r20, %r4, 5;
	add.s32 	%r21, %r20, -1;
	mul.wide.u32 	%rd19, %r21, 4;
	add.s64 	%rd20, %rd1, %rd19;
	ld.global.f32 	%f38, [%rd20];
	div.rn.f32 	%f39, %f38, %f1;
	ld.global.f32 	%f40, [%rd20+128];
	add.f32 	%f41, %f40, %f39;
	st.global.f32 	[%rd20+128], %f41;
$L__BB3_22:
	bar.sync 	0;
	setp.gt.u32 	%p12, %r1, 6;
	@%p12 bra 	$L__BB3_24;
	shl.b32 	%r22, %r4, 4;
	add.s32 	%r23, %r22, -1;
	mul.wide.u32 	%rd21, %r23, 4;
	add.s64 	%rd22, %rd1, %rd21;
	ld.global.f32 	%f42, [%rd22];
	div.rn.f32 	%f43, %f42, %f1;
	ld.global.f32 	%f44, [%rd22+64];
	add.f32 	%f45, %f44, %f43;
	st.global.f32 	[%rd22+64], %f45;
$L__BB3_24:
	bar.sync 	0;
	setp.gt.u32 	%p13, %r1, 14;
	@%p13 bra 	$L__BB3_26;
	shl.b32 	%r24, %r4, 3;
	add.s32 	%r25, %r24, -1;
	mul.wide.u32 	%rd23, %r25, 4;
	add.s64 	%rd24, %rd1, %rd23;
	ld.global.f32 	%f46, [%rd24];
	div.rn.f32 	%f47, %f46, %f1;
	ld.global.f32 	%f48, [%rd24+32];
	add.f32 	%f49, %f48, %f47;
	st.global.f32 	[%rd24+32], %f49;
$L__BB3_26:
	bar.sync 	0;
	setp.gt.u32 	%p14, %r1, 30;
	@%p14 bra 	$L__BB3_28;
	shl.b32 	%r26, %r4, 2;
	add.s32 	%r27, %r26, -1;
	mul.wide.u32 	%rd25, %r27, 4;
	add.s64 	%rd26, %rd1, %rd25;
	ld.global.f32 	%f50, [%rd26];
	div.rn.f32 	%f51, %f50, %f1;
	ld.global.f32 	%f52, [%rd26+16];
	add.f32 	%f53, %f52, %f51;
	st.global.f32 	[%rd26+16], %f53;
$L__BB3_28:
	bar.sync 	0;
	setp.gt.u32 	%p15, %r1, 62;
	@%p15 bra 	$L__BB3_30;
	shl.b32 	%r28, %r4, 1;
	add.s32 	%r29, %r28, -1;
	mul.wide.u32 	%rd27, %r29, 4;
	add.s64 	%rd28, %rd1, %rd27;
	ld.global.f32 	%f54, [%rd28];
	div.rn.f32 	%f55, %f54, %f1;
	ld.global.f32 	%f56, [%rd28+8];
	add.f32 	%f57, %f56, %f55;
	st.global.f32 	[%rd28+8], %f57;
$L__BB3_30:
	bar.sync 	0;
	setp.gt.u32 	%p16, %r1, 126;
	@%p16 bra 	$L__BB3_32;
	mul.wide.u32 	%rd29, %r3, 4;
	add.s64 	%rd30, %rd1, %rd29;
	ld.global.f32 	%f58, [%rd30+4];
	div.rn.f32 	%f59, %f58, %f1;
	ld.global.f32 	%f60, [%rd30+8];
	add.f32 	%f61, %f60, %f59;
	st.global.f32 	[%rd30+8], %f61;
$L__BB3_32:
	ret;

}
	// .globl	_Z12CDFminKernelPff
.visible .entry _Z12CDFminKernelPff(
	.param .u64 .ptr .align 1 _Z12CDFminKernelPff_param_0,
	.param .f32 _Z12CDFminKernelPff_param_1
)
{
	.reg .pred 	%p<5>;
	.reg .b32 	%r<15>;
	.reg .b32 	%f<2>;
	.reg .b64 	%rd<5>;
	// demoted variable
	.shared .align 4 .b8 _ZZ12CDFminKernelPffE4pMin[1024];
	ld.param.u64 	%rd1, [_Z12CDFminKernelPff_param_0];
	mov.u32 	%r1, %tid.x;
	setp.gt.u32 	%p1, %r1, 255;
	shl.b32 	%r6, %r1, 2;
	mov.u32 	%r7, _ZZ12CDFminKernelPffE4pMin;
	add.s32 	%r2, %r7, %r6;
	@%p1 bra 	$L__BB4_2;
	cvta.to.global.u64 	%rd2, %rd1;
	mul.wide.u32 	%rd3, %r1, 4;
	add.s64 	%rd4, %rd2, %rd3;
	ld.global.f32 	%f1, [%rd4];
	cvt.rzi.s32.f32 	%r8, %f1;
	st.shared.u32 	[%r2], %r8;
$L__BB4_2:
	bar.sync 	0;
	mov.u32 	%r14, %ntid.x;
	setp.lt.u32 	%p2, %r14, 2;
	@%p2 bra 	$L__BB4_6;
$L__BB4_3:
	shr.u32 	%r5, %r14, 1;
	bar.sync 	0;
	setp.ge.u32 	%p3, %r1, %r5;
	@%p3 bra 	$L__BB4_5;
	ld.shared.u32 	%r9, [%r2];
	shl.b32 	%r10, %r5, 2;
	add.s32 	%r11, %r2, %r10;
	ld.shared.u32 	%r12, [%r11];
	max.s32 	%r13, %r9, %r12;
	st.shared.u32 	[%r2], %r13;
$L__BB4_5:
	setp.gt.u32 	%p4, %r14, 3;
	mov.u32 	%r14, %r5;
	@%p4 bra 	$L__BB4_3;
$L__BB4_6:
	ret;

}


// ===== COMPILED SASS (sm_100) =====

	.target	sm_100

	.elftype	@"ET_EXEC"


//--------------------- .note.nv.tkinfo           --------------------------
	.section	.note.nv.tkinfo,"",@"SHT_NOTE"
	.sectionflags	@"SHF_NOTE_NV_TKINFO"
	.tkinfo
        /*0018*/ 	.word	0x00000002
        /*0030*/ 	.string	""
        /*0030*/ 	.string	"ptxas"
        /*0030*/ 	.string	"Cuda compilation tools, release 13.0, V13.0.88"
        /*0030*/ 	.string	"Build cuda_13.0.r13.0/compiler.36424714_0"
        /*0030*/ 	.string	"-arch sm_100 -m 64 "



//--------------------- .note.nv.cuinfo           --------------------------
	.section	.note.nv.cuinfo,"",@"SHT_NOTE"
	.sectionflags	@"SHF_NOTE_NV_CUINFO"
        /*0018*/ 	.short	0x0002
        /*001a*/ 	.short	0x0064
        /*001c*/ 	.short	0x0082
	.zero		2


//--------------------- .nv.info                  --------------------------
	.section	.nv.info,"",@"SHT_CUDA_INFO"
	.align	4


	//----- nvinfo : EIATTR_REGCOUNT
	.align		4
        /*0000*/ 	.byte	0x04, 0x2f
        /*0002*/ 	.short	(.L_1 - .L_0)
	.align		4
.L_0:
        /*0004*/ 	.word	index@(_Z10FtoCKernelPfPhi)
        /*0008*/ 	.word	0x0000000a


	//----- nvinfo : EIATTR_FRAME_SIZE
	.align		4
.L_1:
        /*000c*/ 	.byte	0x04, 0x11
        /*000e*/ 	.short	(.L_3 - .L_2)
	.align		4
.L_2:
        /*0010*/ 	.word	index@(_Z10FtoCKernelPfPhi)
        /*0014*/ 	.word	0x00000000


	//----- nvinfo : EIATTR_REGCOUNT
	.align		4
.L_3:
        /*0018*/ 	.byte	0x04, 0x2f
        /*001a*/ 	.short	(.L_5 - .L_4)
	.align		4
.L_4:
        /*001c*/ 	.word	index@(_Z10RtoGKernelPhS_i)
        /*0020*/ 	.word	0x0000000f


	//----- nvinfo : EIATTR_FRAME_SIZE
	.align		4
.L_5:
        /*0024*/ 	.byte	0x04, 0x11
        /*0026*/ 	.short	(.L_7 - .L_6)
	.align		4
.L_6:
        /*0028*/ 	.word	index@(_Z10RtoGKernelPhS_i)
        /*002c*/ 	.word	0x00000000


	//----- nvinfo : EIATTR_REGCOUNT
	.align		4
.L_7:
        /*0030*/ 	.byte	0x04, 0x2f
        /*0032*/ 	.short	(.L_9 - .L_8)
	.align		4
.L_8:
        /*0034*/ 	.word	index@(_Z7HKernelPhPji)
        /*0038*/ 	.word	0x00000014


	//----- nvinfo : EIATTR_FRAME_SIZE
	.align		4
.L_9:
        /*003c*/ 	.byte	0x04, 0x11
        /*003e*/ 	.short	(.L_11 - .L_10)
	.align		4
.L_10:
        /*0040*/ 	.word	index@(_Z7HKernelPhPji)
        /*0044*/ 	.word	0x00000000


	//----- nvinfo : EIATTR_REGCOUNT
	.align		4
.L_11:
        /*0048*/ 	.byte	0x04, 0x2f
        /*004a*/ 	.short	(.L_13 - .L_12)
	.align		4
.L_12:
        /*004c*/ 	.word	index@(_Z9CDFKernelPjPff)
        /*0050*/ 	.word	0x00000013


	//----- nvinfo : EIATTR_FRAME_SIZE
	.align		4
.L_13:
        /*0054*/ 	.byte	0x04, 0x11
        /*0056*/ 	.short	(.L_15 - .L_14)
	.align		4
.L_14:
        /*0058*/ 	.word	index@($__internal_0_$__cuda_sm3x_div_rn_noftz_f32_slowpath)
        /*005c*/ 	.word	0x00000000


	//----- nvinfo : EIATTR_FRAME_SIZE
	.align		4
.L_15:
        /*0060*/ 	.byte	0x04, 0x11
        /*0062*/ 	.short	(.L_17 - .L_16)
	.align		4
.L_16:
        /*0064*/ 	.word	index@(_Z9CDFKernelPjPff)
        /*0068*/ 	.word	0x00000000


	//----- nvinfo : EIATTR_REGCOUNT
	.align		4
.L_17:
        /*006c*/ 	.byte	0x04, 0x2f
        /*006e*/ 	.short	(.L_19 - .L_18)
	.align		4
.L_18:
        /*0070*/ 	.word	index@(_Z12CDFminKernelPff)
        /*0074*/ 	.word	0x0000000a


	//----- nvinfo : EIATTR_FRAME_SIZE
	.align		4
.L_19:
        /*0078*/ 	.byte	0x04, 0x11
        /*007a*/ 	.short	(.L_21 - .L_20)
	.align		4
.L_20:
        /*007c*/ 	.word	index@(_Z12CDFminKernelPff)
        /*0080*/ 	.word	0x00000000


	//----- nvinfo : EIATTR_MIN_STACK_SIZE
	.align		4
.L_21:
        /*0084*/ 	.byte	0x04, 0x12
        /*0086*/ 	.short	(.L_23 - .L_22)
	.align		4
.L_22:
        /*0088*/ 	.word	index@(_Z12CDFminKernelPff)
        /*008c*/ 	.word	0x00000000


	//----- nvinfo : EIATTR_MIN_STACK_SIZE
	.align		4
.L_23:
        /*0090*/ 	.byte	0x04, 0x12
        /*0092*/ 	.short	(.L_25 - .L_24)
	.align		4
.L_24:
        /*0094*/ 	.word	index@(_Z9CDFKernelPjPff)
        /*0098*/ 	.word	0x00000000


	//----- nvinfo : EIATTR_MIN_STACK_SIZE
	.align		4
.L_25:
        /*009c*/ 	.byte	0x04, 0x12
        /*009e*/ 	.short	(.L_27 - .L_26)
	.align		4
.L_26:
        /*00a0*/ 	.word	index@(_Z7HKernelPhPji)
        /*00a4*/ 	.word	0x00000000


	//----- nvinfo : EIATTR_MIN_STACK_SIZE
	.align		4
.L_27:
        /*00a8*/ 	.byte	0x04, 0x12
        /*00aa*/ 	.short	(.L_29 - .L_28)
	.align		4
.L_28:
        /*00ac*/ 	.word	index@(_Z10RtoGKernelPhS_i)
        /*00b0*/ 	.word	0x00000000


	//----- nvinfo : EIATTR_MIN_STACK_SIZE
	.align		4
.L_29:
        /*00b4*/ 	.byte	0x04, 0x12
        /*00b6*/ 	.short	(.L_31 - .L_30)
	.align		4
.L_30:
        /*00b8*/ 	.word	index@(_Z10FtoCKernelPfPhi)
        /*00bc*/ 	.word	0x00000000
.L_31:


//--------------------- .nv.compat                --------------------------
	.section	.nv.compat,"",@"SHT_CUDA_COMPAT_INFO"
	.align	4
        /*0000*/ 	.byte	0x02, 0x09, 0x00, 0x00, 0x02, 0x02, 0x01, 0x00, 0x02, 0x05, 0x05, 0x00, 0x03, 0x07, 0x01, 0x01
        /*0010*/ 	.byte	0x02, 0x03, 0x00, 0x00, 0x02, 0x06, 0x01, 0x00, 0x04, 0x0b, 0x08, 0x00, 0x01, 0x00, 0x00, 0x00
        /*0020*/ 	.byte	0x00, 0x00, 0x00, 0x00


//--------------------- .nv.info._Z12CDFminKernelPff --------------------------
	.section	.nv.info._Z12CDFminKernelPff,"",@"SHT_CUDA_INFO"
	.sectionflags	@""
	.align	4


	//----- nvinfo : EIATTR_CUDA_API_VERSION
	.align		4
        /*0000*/ 	.byte	0x04, 0x37
        /*0002*/ 	.short	(.L_33 - .L_32)
.L_32:
        /*0004*/ 	.word	0x00000082


	//----- nvinfo : EIATTR_KPARAM_INFO
	.align		4
.L_33:
        /*0008*/ 	.byte	0x04, 0x17
        /*000a*/ 	.short	(.L_35 - .L_34)
.L_34:
        /*000c*/ 	.word	0x00000000
        /*0010*/ 	.short	0x0001
        /*0012*/ 	.short	0x0008
        /*0014*/ 	.byte	0x00, 0xf0, 0x11, 0x00


	//----- nvinfo : EIATTR_KPARAM_INFO
	.align		4
.L_35:
        /*0018*/ 	.byte	0x04, 0x17
        /*001a*/ 	.short	(.L_37 - .L_36)
.L_36:
        /*001c*/ 	.word	0x00000000
        /*0020*/ 	.short	0x0000
        /*0022*/ 	.short	0x0000
        /*0024*/ 	.byte	0x00, 0xf5, 0x21, 0x00


	//----- nvinfo : EIATTR_SPARSE_MMA_MASK
	.align		4
.L_37:
        /*0028*/ 	.byte	0x03, 0x50
        /*002a*/ 	.short	0x0000


	//----- nvinfo : EIATTR_MAXREG_COUNT
	.align		4
        /*002c*/ 	.byte	0x03, 0x1b
        /*002e*/ 	.short	0x00ff


	//----- nvinfo : EIATTR_NUM_BARRIERS
	.align		4
        /*0030*/ 	.byte	0x02, 0x4c
        /*0032*/ 	.byte	0x01
	.zero		1


	//----- nvinfo : EIATTR_MERCURY_ISA_VERSION
	.align		4
        /*0034*/ 	.byte	0x03, 0x5f
        /*0036*/ 	.short	0x0101


	//----- nvinfo : EIATTR_VRC_CTA_INIT_COUNT
	.align		4
        /*0038*/ 	.byte	0x02, 0x4a
	.zero		1
	.zero		1


	//----- nvinfo : EIATTR_EXIT_INSTR_OFFSETS
	.align		4
        /*003c*/ 	.byte	0x04, 0x1c
        /*003e*/ 	.short	(.L_39 - .L_38)


	//   ....[0]....
.L_38:
        /*0040*/ 	.word	0x00000100


	//   ....[1]....
        /*0044*/ 	.word	0x000001d0


	//----- nvinfo : EIATTR_CBANK_PARAM_SIZE
	.align		4
.L_39:
        /*0048*/ 	.byte	0x03, 0x19
        /*004a*/ 	.short	0x000c


	//----- nvinfo : EIATTR_PARAM_CBANK
	.align		4
        /*004c*/ 	.byte	0x04, 0x0a
        /*004e*/ 	.short	(.L_41 - .L_40)
	.align		4
.L_40:
        /*0050*/ 	.word	index@(.nv.constant0._Z12CDFminKernelPff)
        /*0054*/ 	.short	0x0380
        /*0056*/ 	.short	0x000c


	//----- nvinfo : EIATTR_SW_WAR
	.align		4
.L_41:
        /*0058*/ 	.byte	0x04, 0x36
        /*005a*/ 	.short	(.L_43 - .L_42)
.L_42:
        /*005c*/ 	.word	0x00000008
.L_43:


//--------------------- .nv.info._Z9CDFKernelPjPff --------------------------
	.section	.nv.info._Z9CDFKernelPjPff,"",@"SHT_CUDA_INFO"
	.sectionflags	@""
	.align	4


	//----- nvinfo : EIATTR_CUDA_API_VERSION
	.align		4
        /*0000*/ 	.byte	0x04, 0x37
        /*0002*/ 	.short	(.L_45 - .L_44)
.L_44:
        /*0004*/ 	.word	0x00000082


	//----- nvinfo : EIATTR_KPARAM_INFO
	.align		4
.L_45:
        /*0008*/ 	.byte	0x04, 0x17
        /*000a*/ 	.short	(.L_47 - .L_46)
.L_46:
        /*000c*/ 	.word	0x00000000
        /*0010*/ 	.short	0x0002
        /*0012*/ 	.short	0x0010
        /*0014*/ 	.byte	0x00, 0xf0, 0x11, 0x00


	//----- nvinfo : EIATTR_KPARAM_INFO
	.align		4
.L_47:
        /*0018*/ 	.byte	0x04, 0x17
        /*001a*/ 	.short	(.L_49 - .L_48)
.L_48:
        /*001c*/ 	.word	0x00000000
        /*0020*/ 	.short	0x0001
        /*0022*/ 	.short	0x0008
        /*0024*/ 	.byte	0x00, 0xf5, 0x21, 0x00


	//----- nvinfo : EIATTR_KPARAM_INFO
	.align		4
.L_49:
        /*0028*/ 	.byte	0x04, 0x17
        /*002a*/ 	.short	(.L_51 - .L_50)
.L_50:
        /*002c*/ 	.word	0x00000000
        /*0030*/ 	.short	0x0000
        /*0032*/ 	.short	0x0000
        /*0034*/ 	.byte	0x00, 0xf5, 0x21, 0x00


	//----- nvinfo : EIATTR_SPARSE_MMA_MASK
	.align		4
.L_51:
        /*0038*/ 	.byte	0x03, 0x50
        /*003a*/ 	.short	0x0000


	//----- nvinfo : EIATTR_MAXREG_COUNT
	.align		4
        /*003c*/ 	.byte	0x03, 0x1b
        /*003e*/ 	.short	0x00ff


	//----- nvinfo : EIATTR_NUM_BARRIERS
	.align		4
        /*0040*/ 	.byte	0x02, 0x4c
        /*0042*/ 	.byte	0x01
	.zero		1


	//----- nvinfo : EIATTR_MERCURY_ISA_VERSION
	.align		4
        /*0044*/ 	.byte	0x03, 0x5f
        /*0046*/ 	.short	0x0101


	//----- nvinfo : EIATTR_VRC_CTA_INIT_COUNT
	.align		4
        /*0048*/ 	.byte	0x02, 0x4a
	.zero		1
	.zero		1


	//----- nvinfo : EIATTR_EXIT_INSTR_OFFSETS
	.align		4
        /*004c*/ 	.byte	0x04, 0x1c
        /*004e*/ 	.short	(.L_53 - .L_52)


	//   ....[0]....
.L_52:
        /*0050*/ 	.word	0x00001670


	//   ....[1]....
        /*0054*/ 	.word	0x000017b0


	//----- nvinfo : EIATTR_CRS_STACK_SIZE
	.align		4
.L_53:
        /*0058*/ 	.byte	0x04, 0x1e
        /*005a*/ 	.short	(.L_55 - .L_54)
.L_54:
        /*005c*/ 	.word	0x00000000


	//----- nvinfo : EIATTR_CBANK_PARAM_SIZE
	.align		4
.L_55:
        /*0060*/ 	.byte	0x03, 0x19
        /*0062*/ 	.short	0x0014


	//----- nvinfo : EIATTR_PARAM_CBANK
	.align		4
        /*0064*/ 	.byte	0x04, 0x0a
        /*0066*/ 	.short	(.L_57 - .L_56)
	.align		4
.L_56:
        /*0068*/ 	.word	index@(.nv.constant0._Z9CDFKernelPjPff)
        /*006c*/ 	.short	0x0380
        /*006e*/ 	.short	0x0014


	//----- nvinfo : EIATTR_SW_WAR
	.align		4
.L_57:
        /*0070*/ 	.byte	0x04, 0x36
        /*0072*/ 	.short	(.L_59 - .L_58)
.L_58:
        /*0074*/ 	.word	0x00000008
.L_59:


//--------------------- .nv.info._Z7HKernelPhPji  --------------------------
	.section	.nv.info._Z7HKernelPhPji,"",@"SHT_CUDA_INFO"
	.sectionflags	@""
	.align	4


	//----- nvinfo : EIATTR_CUDA_API_VERSION
	.align		4
        /*0000*/ 	.byte	0x04, 0x37
        /*0002*/ 	.short	(.L_61 - .L_60)
.L_60:
        /*0004*/ 	.word	0x00000082


	//----- nvinfo : EIATTR_KPARAM_INFO
	.align		4
.L_61:
        /*0008*/ 	.byte	0x04, 0x17
        /*000a*/ 	.short	(.L_63 - .L_62)
.L_62:
        /*000c*/ 	.word	0x00000000
        /*0010*/ 	.short	0x0002
        /*0012*/ 	.short	0x0010
        /*0014*/ 	.byte	0x00, 0xf0, 0x11, 0x00


	//----- nvinfo : EIATTR_KPARAM_INFO
	.align		4
.L_63:
        /*0018*/ 	.byte	0x04, 0x17
        /*001a*/ 	.short	(.L_65 - .L_64)
.L_64:
        /*001c*/ 	.word	0x00000000
        /*0020*/ 	.short	0x0001
        /*0022*/ 	.short	0x0008
        /*0024*/ 	.byte	0x00, 0xf5, 0x21, 0x00


	//----- nvinfo : EIATTR_KPARAM_INFO
	.align		4
.L_65:
        /*0028*/ 	.byte	0x04, 0x17
        /*002a*/ 	.short	(.L_67 - .L_66)
.L_66:
        /*002c*/ 	.word	0x00000000
        /*0030*/ 	.short	0x0000
        /*0032*/ 	.short	0x0000
        /*0034*/ 	.byte	0x00, 0xf5, 0x21, 0x00


	//----- nvinfo : EIATTR_SPARSE_MMA_MASK
	.align		4
.L_67:
        /*0038*/ 	.byte	0x03, 0x50
        /*003a*/ 	.short	0x0000


	//----- nvinfo : EIATTR_MAXREG_COUNT
	.align		4
        /*003c*/ 	.byte	0x03, 0x1b
        /*003e*/ 	.short	0x00ff


	//----- nvinfo : EIATTR_NUM_BARRIERS
	.align		4
        /*0040*/ 	.byte	0x02, 0x4c
        /*0042*/ 	.byte	0x01
	.zero		1


	//----- nvinfo : EIATTR_MERCURY_ISA_VERSION
	.align		4
        /*0044*/ 	.byte	0x03, 0x5f
        /*0046*/ 	.short	0x0101


	//----- nvinfo : EIATTR_VRC_CTA_INIT_COUNT
	.align		4
        /*0048*/ 	.byte	0x02, 0x4a
	.zero		1
	.zero		1


	//----- nvinfo : EIATTR_EXIT_INSTR_OFFSETS
	.align		4
        /*004c*/ 	.byte	0x04, 0x1c
        /*004e*/ 	.short	(.L_69 - .L_68)


	//   ....[0]....
.L_68:
        /*0050*/ 	.word	0x000005a0


	//   ....[1]....
        /*0054*/ 	.word	0x000005f0


	//----- nvinfo : EIATTR_CRS_STACK_SIZE
	.align		4
.L_69:
        /*0058*/ 	.byte	0x04, 0x1e
        /*005a*/ 	.short	(.L_71 - .L_70)
.L_70:
        /*005c*/ 	.word	0x00000000


	//----- nvinfo : EIATTR_CBANK_PARAM_SIZE
	.align		4
.L_71:
        /*0060*/ 	.byte	0x03, 0x19
        /*0062*/ 	.short	0x0014


	//----- nvinfo : EIATTR_PARAM_CBANK
	.align		4
        /*0064*/ 	.byte	0x04, 0x0a
        /*0066*/ 	.short	(.L_73 - .L_72)
	.align		4
.L_72:
        /*0068*/ 	.word	index@(.nv.constant0._Z7HKernelPhPji)
        /*006c*/ 	.short	0x0380
        /*006e*/ 	.short	0x0014


	//----- nvinfo : EIATTR_SW_WAR
	.align		4
.L_73:
        /*0070*/ 	.byte	0x04, 0x36
        /*0072*/ 	.short	(.L_75 - .L_74)
.L_74:
        /*0074*/ 	.word	0x00000008
.L_75:


//--------------------- .nv.info._Z10RtoGKernelPhS_i --------------------------
	.section	.nv.info._Z10RtoGKernelPhS_i,"",@"SHT_CUDA_INFO"
	.sectionflags	@""
	.align	4


	//----- nvinfo : EIATTR_CUDA_API_VERSION
	.align		4
        /*0000*/ 	.byte	0x04, 0x37
        /*0002*/ 	.short	(.L_77 - .L_76)
.L_76:
        /*0004*/ 	.word	0x00000082


	//----- nvinfo : EIATTR_KPARAM_INFO
	.align		4
.L_77:
        /*0008*/ 	.byte	0x04, 0x17
        /*000a*/ 	.short	(.L_79 - .L_78)
.L_78:
        /*000c*/ 	.word	0x00000000
        /*0010*/ 	.short	0x0002
        /*0012*/ 	.short	0x0010
        /*0014*/ 	.byte	0x00, 0xf0, 0x11, 0x00


	//----- nvinfo : EIATTR_KPARAM_INFO
	.align		4
.L_79:
        /*0018*/ 	.byte	0x04, 0x17
        /*001a*/ 	.short	(.L_81 - .L_80)
.L_80:
        /*001c*/ 	.word	0x00000000
        /*0020*/ 	.short	0x0001
        /*0022*/ 	.short	0x0008
        /*0024*/ 	.byte	0x00, 0xf5, 0x21, 0x00


	//----- nvinfo : EIATTR_KPARAM_INFO
	.align		4
.L_81:
        /*0028*/ 	.byte	0x04, 0x17
        /*002a*/ 	.short	(.L_83 - .L_82)
.L_82:
        /*002c*/ 	.word	0x00000000
        /*0030*/ 	.short	0x0000
        /*0032*/ 	.short	0x0000
        /*0034*/ 	.byte	0x00, 0xf5, 0x21, 0x00


	//----- nvinfo : EIATTR_SPARSE_MMA_MASK
	.align		4
.L_83:
        /*0038*/ 	.byte	0x03, 0x50
        /*003a*/ 	.short	0x0000


	//----- nvinfo : EIATTR_MAXREG_COUNT
	.align		4
        /*003c*/ 	.byte	0x03, 0x1b
        /*003e*/ 	.short	0x00ff


	//----- nvinfo : EIATTR_MERCURY_ISA_VERSION
	.align		4
        /*0040*/ 	.byte	0x03, 0x5f
        /*0042*/ 	.short	0x0101


	//----- nvinfo : EIATTR_VRC_CTA_INIT_COUNT
	.align		4
        /*0044*/ 	.byte	0x02, 0x4a
	.zero		1
	.zero		1


	//----- nvinfo : EIATTR_EXIT_INSTR_OFFSETS
	.align		4
        /*0048*/ 	.byte	0x04, 0x1c
        /*004a*/ 	.short	(.L_85 - .L_84)


	//   ....[0]....
.L_84:
        /*004c*/ 	.word	0x00000080


	//   ....[1]....
        /*0050*/ 	.word	0x00000210


	//----- nvinfo : EIATTR_CBANK_PARAM_SIZE
	.align		4
.L_85:
        /*0054*/ 	.byte	0x03, 0x19
        /*0056*/ 	.short	0x0014


	//----- nvinfo : EIATTR_PARAM_CBANK
	.align		4
        /*0058*/ 	.byte	0x04, 0x0a
        /*005a*/ 	.short	(.L_87 - .L_86)
	.align		4
.L_86:
        /*005c*/ 	.word	index@(.nv.constant0._Z10RtoGKernelPhS_i)
        /*0060*/ 	.short	0x0380
        /*0062*/ 	.short	0x0014


	//----- nvinfo : EIATTR_SW_WAR
	.align		4
.L_87:
        /*0064*/ 	.byte	0x04, 0x36
        /*0066*/ 	.short	(.L_89 - .L_88)
.L_88:
        /*0068*/ 	.word	0x00000008
.L_89:


//--------------------- .nv.info._Z10FtoCKernelPfPhi --------------------------
	.section	.nv.info._Z10FtoCKernelPfPhi,"",@"SHT_CUDA_INFO"
	.sectionflags	@""
	.align	4


	//----- nvinfo : EIATTR_CUDA_API_VERSION
	.align		4
        /*0000*/ 	.byte	0x04, 0x37
        /*0002*/ 	.short	(.L_91 - .L_90)
.L_90:
        /*0004*/ 	.word	0x00000082


	//----- nvinfo : EIATTR_KPARAM_INFO
	.align		4
.L_91:
        /*0008*/ 	.byte	0x04, 0x17
        /*000a*/ 	.short	(.L_93 - .L_92)
.L_92:
        /*000c*/ 	.word	0x00000000
        /*0010*/ 	.short	0x0002
        /*0012*/ 	.short	0x0010
        /*0014*/ 	.byte	0x00, 0xf0, 0x11, 0x00


	//----- nvinfo : EIATTR_KPARAM_INFO
	.align		4
.L_93:
        /*0018*/ 	.byte	0x04, 0x17
        /*001a*/ 	.short	(.L_95 - .L_94)
.L_94:
        /*001c*/ 	.word	0x00000000
        /*0020*/ 	.short	0x0001
        /*0022*/ 	.short	0x0008
        /*0024*/ 	.byte	0x00, 0xf5, 0x21, 0x00


	//----- nvinfo : EIATTR_KPARAM_INFO
	.align		4
.L_95:
        /*0028*/ 	.byte	0x04, 0x17
        /*002a*/ 	.short	(.L_97 - .L_96)
.L_96:
        /*002c*/ 	.word	0x00000000
        /*0030*/ 	.short	0x0000
        /*0032*/ 	.short	0x0000
        /*0034*/ 	.byte	0x00, 0xf5, 0x21, 0x00


	//----- nvinfo : EIATTR_SPARSE_MMA_MASK
	.align		4
.L_97:
        /*0038*/ 	.byte	0x03, 0x50
        /*003a*/ 	.short	0x0000


	//----- nvinfo : EIATTR_MAXREG_COUNT
	.align		4
        /*003c*/ 	.byte	0x03, 0x1b
        /*003e*/ 	.short	0x00ff


	//----- nvinfo : EIATTR_MERCURY_ISA_VERSION
	.align		4
        /*0040*/ 	.byte	0x03, 0x5f
        /*0042*/ 	.short	0x0101


	//----- nvinfo : EIATTR_VRC_CTA_INIT_COUNT
	.align		4
        /*0044*/ 	.byte	0x02, 0x4a
	.zero		1
	.zero		1


	//----- nvinfo : EIATTR_EXIT_INSTR_OFFSETS
	.align		4
        /*0048*/ 	.byte	0x04, 0x1c
        /*004a*/ 	.short	(.L_99 - .L_98)


	//   ....[0]....
.L_98:
        /*004c*/ 	.word	0x00000060


	//   ....[1]....
        /*0050*/ 	.word	0x00000110


	//----- nvinfo : EIATTR_CBANK_PARAM_SIZE
	.align		4
.L_99:
        /*0054*/ 	.byte	0x03, 0x19
        /*0056*/ 	.short	0x0014


	//----- nvinfo : EIATTR_PARAM_CBANK
	.align		4
        /*0058*/ 	.byte	0x04, 0x0a
        /*005a*/ 	.short	(.L_101 - .L_100)
	.align		4
.L_100:
        /*005c*/ 	.word	index@(.nv.constant0._Z10FtoCKernelPfPhi)
        /*0060*/ 	.short	0x0380
        /*0062*/ 	.short	0x0014


	//----- nvinfo : EIATTR_SW_WAR
	.align		4
.L_101:
        /*0064*/ 	.byte	0x04, 0x36
        /*0066*/ 	.short	(.L_103 - .L_102)
.L_102:
        /*0068*/ 	.word	0x00000008
.L_103:


//--------------------- .nv.callgraph             --------------------------
	.section	.nv.callgraph,"",@"SHT_CUDA_CALLGRAPH"
	.align	4
	.sectionentsize	8
	.align		4
        /*0000*/ 	.word	0x00000000
	.align		4
        /*0004*/ 	.word	0xffffffff
	.align		4
        /*0008*/ 	.word	0x00000000
	.align		4
        /*000c*/ 	.word	0xfffffffe
	.align		4
        /*0010*/ 	.word	0x00000000
	.align		4
        /*0014*/ 	.word	0xfffffffd
	.align		4
        /*0018*/ 	.word	0x00000000
	.align		4
        /*001c*/ 	.word	0xfffffffc


//--------------------- .text._Z12CDFminKernelPff --------------------------
	.section	.text._Z12CDFminKernelPff,"ax",@progbits
	.align	128
        .global         _Z12CDFminKernelPff
        .type           _Z12CDFminKernelPff,@function
        .size           _Z12CDFminKernelPff,(.L_x_80 - _Z12CDFminKernelPff)
        .other          _Z12CDFminKernelPff,@"STO_CUDA_ENTRY STV_DEFAULT"
_Z12CDFminKernelPff:
.text._Z12CDFminKernelPff:
[----:B------:R-:W-:Y:S01]  /*0000*/  LDC R1, c[0x0][0x37c] ;  /* 0x0000df00ff017b82 */ /* 0x000fe20000000800 */
[----:B------:R-:W0:Y:S01]  /*0010*/  S2R R7, SR_TID.X ;  /* 0x0000000000077919 */ /* 0x000e220000002100 */
[----:B------:R-:W1:Y:S01]  /*0020*/  LDCU.64 UR4, c[0x0][0x358] ;  /* 0x00006b00ff0477ac */ /* 0x000e620008000a00 */
[----:B0-----:R-:W-:-:S13]  /*0030*/  ISETP.GT.U32.AND P0, PT, R7, 0xff, PT ;  /* 0x000000ff0700780c */ /* 0x001fda0003f04070 */
[----:B------:R-:W0:Y:S02]  /*0040*/  @!P0 LDC.64 R2, c[0x0][0x380] ;  /* 0x0000e000ff028b82 */ /* 0x000e240000000a00 */
[----:B0-----:R-:W-:-:S06]  /*0050*/  @!P0 IMAD.WIDE.U32 R2, R7, 0x4, R2 ;  /* 0x0000000407028825 */ /* 0x001fcc00078e0002 */
[----:B-1----:R-:W2:Y:S01]  /*0060*/  @!P0 LDG.E R2, desc[UR4][R2.64] ;  /* 0x0000000402028981 */ /* 0x002ea2000c1e1900 */
[----:B------:R-:W0:Y:S01]  /*0070*/  S2UR UR5, SR_CgaCtaId ;  /* 0x00000000000579c3 */ /* 0x000e220000008800 */
[----:B------:R-:W-:-:S07]  /*0080*/  UMOV UR4, 0x400 ;  /* 0x0000040000047882 */ /* 0x000fce0000000000 */
[----:B------:R-:W1:Y:S01]  /*0090*/  LDC R4, c[0x0][0x360] ;  /* 0x0000d800ff047b82 */ /* 0x000e620000000800 */
[----:B0-----:R-:W-:-:S06]  /*00a0*/  ULEA UR4, UR5, UR4, 0x18 ;  /* 0x0000000405047291 */ /* 0x001fcc000f8ec0ff */
[----:B------:R-:W-:Y:S01]  /*00b0*/  LEA R0, R7, UR4, 0x2 ;  /* 0x0000000407007c11 */ /* 0x000fe2000f8e10ff */
[----:B--2---:R-:W0:Y:S04]  /*00c0*/  @!P0 F2I.TRUNC.NTZ R5, R2 ;  /* 0x0000000200058305 */ /* 0x004e28000020f100 */
[----:B0-----:R0:W-:Y:S01]  /*00d0*/  @!P0 STS [R0], R5 ;  /* 0x0000000500008388 */ /* 0x0011e20000000800 */
[----:B------:R-:W-:Y:S01]  /*00e0*/  BAR.SYNC.DEFER_BLOCKING 0x0 ;  /* 0x0000000000007b1d */ /* 0x000fe20000010000 */
[----:B-1----:R-:W-:-:S13]  /*00f0*/  ISETP.GE.U32.AND P0, PT, R4, 0x2, PT ;  /* 0x000000020400780c */ /* 0x002fda0003f06070 */
[----:B0-----:R-:W-:Y:S05]  /*0100*/  @!P0 EXIT ;  /* 0x000000000000894d */ /* 0x001fea0003800000 */
[----:B------:R-:W-:-:S07]  /*0110*/  IMAD.MOV.U32 R2, RZ, RZ, R4 ;  /* 0x000000ffff027224 */ /* 0x000fce00078e0004 */
.L_x_0:
[----:B------:R-:W-:Y:S01]  /*0120*/  BAR.SYNC.DEFER_BLOCKING 0x0 ;  /* 0x0000000000007b1d */ /* 0x000fe20000010000 */
[----:B------:R-:W-:-:S04]  /*0130*/  SHF.R.U32.HI R5, RZ, 0x1, R2 ;  /* 0x00000001ff057819 */ /* 0x000fc80000011602 */
[----:B------:R-:W-:-:S13]  /*0140*/  ISETP.GE.U32.AND P0, PT, R7, R5, PT ;  /* 0x000000050700720c */ /* 0x000fda0003f06070 */
[----:B------:R-:W-:Y:S01]  /*0150*/  @!P0 IMAD R4, R5, 0x4, R0 ;  /* 0x0000000405048824 */ /* 0x000fe200078e0200 */
[----:B------:R-:W-:Y:S05]  /*0160*/  @!P0 LDS R3, [R0] ;  /* 0x0000000000038984 */ /* 0x000fea0000000800 */
[----:B------:R-:W0:Y:S02]  /*0170*/  @!P0 LDS R4, [R4] ;  /* 0x0000000004048984 */ /* 0x000e240000000800 */
[----:B0-----:R-:W-:-:S05]  /*0180*/  @!P0 VIMNMX R3, PT, PT, R3, R4, !PT ;  /* 0x0000000403038248 */ /* 0x001fca0007fe0100 */
[----:B------:R0:W-:Y:S01]  /*0190*/  @!P0 STS [R0], R3 ;  /* 0x0000000300008388 */ /* 0x0001e20000000800 */
[----:B------:R-:W-:Y:S01]  /*01a0*/  ISETP.GT.U32.AND P0, PT, R2, 0x3, PT ;  /* 0x000000030200780c */ /* 0x000fe20003f04070 */
[----:B------:R-:W-:-:S12]  /*01b0*/  IMAD.MOV.U32 R2, RZ, RZ, R5 ;  /* 0x000000ffff027224 */ /* 0x000fd800078e0005 */
[----:B0-----:R-:W-:Y:S05]  /*01c0*/  @P0 BRA `(.L_x_0) ;  /* 0xfffffffc00d40947 */ /* 0x001fea000383ffff */
[----:B------:R-:W-:Y:S05]  /*01d0*/  EXIT ;  /* 0x000000000000794d */ /* 0x000fea0003800000 */
.L_x_1:
[----:B------:R-:W-:-:S00]  /*01e0*/  BRA `(.L_x_1) ;  /* 0xfffffffc00fc7947 */ /* 0x000fc0000383ffff */
[----:B------:R-:W-:-:S00]  /*01f0*/  NOP ;  /* 0x0000000000007918 */ /* 0x000fc00000000000 */
        /* <DEDUP_REMOVED lines=8> */
.L_x_80:


//--------------------- .text._Z9CDFKernelPjPff   --------------------------
	.section	.text._Z9CDFKernelPjPff,"ax",@progbits
	.align	128
        .global         _Z9CDFKernelPjPff
        .type           _Z9CDFKernelPjPff,@function
        .size           _Z9CDFKernelPjPff,(.L_x_79 - _Z9CDFKernelPjPff)
        .other          _Z9CDFKernelPjPff,@"STO_CUDA_ENTRY STV_DEFAULT"
_Z9CDFKernelPjPff:
.text._Z9CDFKernelPjPff:
[----:B------:R-:W-:Y:S01]  /*0000*/  LDC R1, c[0x0][0x37c] ;  /* 0x0000df00ff017b82 */ /* 0x000fe20000000800 */
[----:B------:R-:W0:Y:S01]  /*0010*/  S2R R5, SR_TID.X ;  /* 0x0000000000057919 */ /* 0x000e220000002100 */
[----:B------:R-:W1:Y:S06]  /*0020*/  LDCU.64 UR4, c[0x0][0x358] ;  /* 0x00006b00ff0477ac */ /* 0x000e6c0008000a00 */
[----:B------:R-:W2:Y:S01]  /*0030*/  LDC R0, c[0x0][0x390] ;  /* 0x0000e400ff007b82 */ /* 0x000ea20000000800 */
[----:B------:R-:W-:Y:S01]  /*0040*/  BSSY.RECONVERGENT B2, `(.L_x_2) ;  /* 0x000001c000027945 */ /* 0x000fe20003800200 */
[----:B0-----:R-:W-:-:S02]  /*0050*/  ISETP.GT.U32.AND P0, PT, R5, 0xff, PT ;  /* 0x000000ff0500780c */ /* 0x001fc40003f04070 */
[----:B------:R-:W-:-:S11]  /*0060*/  IADD3 R14, PT, PT, R5, 0x1, RZ ;  /* 0x00000001050e7810 */ /* 0x000fd60007ffe0ff */
[----:B------:R-:W0:Y:S02]  /*0070*/  @!P0 LDC.64 R2, c[0x0][0x388] ;  /* 0x0000e200ff028b82 */ /* 0x000e240000000a00 */
[----:B0-----:R-:W-:-:S05]  /*0080*/  @!P0 IMAD.WIDE.U32 R2, R5, 0x4, R2 ;  /* 0x0000000405028825 */ /* 0x001fca00078e0002 */
[----:B-1----:R0:W-:Y:S01]  /*0090*/  @!P0 STG.E desc[UR4][R2.64], RZ ;  /* 0x000000ff02008986 */ /* 0x0021e2000c101904 */
[----:B------:R-:W-:-:S13]  /*00a0*/  ISETP.GT.U32.AND P0, PT, R5, 0x7f, PT ;  /* 0x0000007f0500780c */ /* 0x000fda0003f04070 */
[----:B0-2---:R-:W-:Y:S05]  /*00b0*/  @P0 BRA `(.L_x_3) ;  /* 0x0000000000500947 */ /* 0x005fea0003800000 */
[----:B------:R-:W0:Y:S01]  /*00c0*/  LDC.64 R12, c[0x0][0x388] ;  /* 0x0000e200ff0c7b82 */ /* 0x000e220000000a00 */
[----:B------:R-:W-:-:S07]  /*00d0*/  LEA R3, R14, 0xfffffffe, 0x1 ;  /* 0xfffffffe0e037811 */ /* 0x000fce00078e08ff */
[----:B------:R-:W1:Y:S01]  /*00e0*/  LDC R6, c[0x0][0x390] ;  /* 0x0000e400ff067b82 */ /* 0x000e620000000800 */
[----:B0-----:R-:W-:-:S05]  /*00f0*/  IMAD.WIDE.U32 R12, R3, 0x4, R12 ;  /* 0x00000004030c7825 */ /* 0x001fca00078e000c */
[----:B------:R-:W2:Y:S01]  /*0100*/  LDG.E R11, desc[UR4][R12.64] ;  /* 0x000000040c0b7981 */ /* 0x000ea2000c1e1900 */
[----:B------:R-:W-:Y:S01]  /*0110*/  BSSY.RECONVERGENT B3, `(.L_x_4) ;  /* 0x000000b000037945 */ /* 0x000fe20003800200 */
[----:B-1----:R-:W0:Y:S02]  /*0120*/  MUFU.RCP R2, R6 ;  /* 0x0000000600027308 */ /* 0x002e240000001000 */
[----:B0-----:R-:W-:-:S04]  /*0130*/  FFMA R3, R2, -R6, 1 ;  /* 0x3f80000002037423 */ /* 0x001fc80000000806 */
[----:B------:R-:W-:Y:S02]  /*0140*/  FFMA R2, R2, R3, R2 ;  /* 0x0000000302027223 */ /* 0x000fe40000000002 */
[----:B--2---:R-:W0:Y:S02]  /*0150*/  FCHK P0, R11, R6 ;  /* 0x000000060b007302 */ /* 0x004e240000000000 */
[----:B------:R-:W-:-:S04]  /*0160*/  FFMA R3, R11, R2, RZ ;  /* 0x000000020b037223 */ /* 0x000fc800000000ff */
[----:B------:R-:W-:-:S04]  /*0170*/  FFMA R4, R3, -R6, R11 ;  /* 0x8000000603047223 */ /* 0x000fc8000000000b */
[----:B------:R-:W-:Y:S01]  /*0180*/  FFMA R2, R2, R4, R3 ;  /* 0x0000000402027223 */ /* 0x000fe20000000003 */
[----:B0-----:R-:W-:Y:S06]  /*0190*/  @!P0 BRA `(.L_x_5) ;  /* 0x0000000000088947 */ /* 0x001fec0003800000 */
[----:B------:R-:W-:-:S07]  /*01a0*/  MOV R6, 0x1c0 ;  /* 0x000001c000067802 */ /* 0x000fce0000000f00 */
[----:B------:R-:W-:Y:S05]  /*01b0*/  CALL.REL.NOINC `($__internal_0_$__cuda_sm3x_div_rn_noftz_f32_slowpath) ;  /* 0x0000001400807944 */ /* 0x000fea0003c00000 */
.L_x_5:
[----:B------:R-:W-:Y:S05]  /*01c0*/  BSYNC.RECONVERGENT B3 ;  /* 0x0000000000037941 */ /* 0x000fea0003800200 */
.L_x_4:
[----:B------:R-:W2:Y:S02]  /*01d0*/  LDG.E R3, desc[UR4][R12.64+0x4] ;  /* 0x000004040c037981 */ /* 0x000ea4000c1e1900 */
[----:B--2---:R-:W-:-:S05]  /*01e0*/  FADD R3, R3, R2 ;  /* 0x0000000203037221 */ /* 0x004fca0000000000 */
[----:B------:R0:W-:Y:S02]  /*01f0*/  STG.E desc[UR4][R12.64+0x4], R3 ;  /* 0x000004030c007986 */ /* 0x0001e4000c101904 */
.L_x_3:
[----:B------:R-:W-:Y:S05]  /*0200*/  BSYNC.RECONVERGENT B2 ;  /* 0x0000000000027941 */ /* 0x000fea0003800200 */
.L_x_2:
[----:B------:R-:W-:Y:S01]  /*0210*/  BAR.SYNC.DEFER_BLOCKING 0x0 ;  /* 0x0000000000007b1d */ /* 0x000fe20000010000 */
[----:B------:R-:W-:-:S05]  /*0220*/  ISETP.GT.U32.AND P0, PT, R5, 0x3f, PT ;  /* 0x0000003f0500780c */ /* 0x000fca0003f04070 */
[----:B------:R-:W-:Y:S08]  /*0230*/  BSSY.RECONVERGENT B2, `(.L_x_6) ;  /* 0x0000016000027945 */ /* 0x000ff00003800200 */
[----:B------:R-:W-:Y:S05]  /*0240*/  @P0 BRA `(.L_x_7) ;  /* 0x0000000000500947 */ /* 0x000fea0003800000 */
[----:B0-----:R-:W0:Y:S01]  /*0250*/  LDC.64 R12, c[0x0][0x388] ;  /* 0x0000e200ff0c7b82 */ /* 0x001e220000000a00 */
        /* <DEDUP_REMOVED lines=15> */
.L_x_9:
[----:B------:R-:W-:Y:S05]  /*0350*/  BSYNC.RECONVERGENT B3 ;  /* 0x0000000000037941 */ /* 0x000fea0003800200 */
.L_x_8:
[----:B------:R-:W2:Y:S02]  /*0360*/  LDG.E R3, desc[UR4][R12.64+0x8] ;  /* 0x000008040c037981 */ /* 0x000ea4000c1e1900 */
[----:B--2---:R-:W-:-:S05]  /*0370*/  FADD R3, R3, R2 ;  /* 0x0000000203037221 */ /* 0x004fca0000000000 */
[----:B------:R1:W-:Y:S02]  /*0380*/  STG.E desc[UR4][R12.64+0x8], R3 ;  /* 0x000008030c007986 */ /* 0x0003e4000c101904 */
.L_x_7:
[----:B------:R-:W-:Y:S05]  /*0390*/  BSYNC.RECONVERGENT B2 ;  /* 0x0000000000027941 */ /* 0x000fea0003800200 */
.L_x_6:
[----:B------:R-:W-:Y:S01]  /*03a0*/  BAR.SYNC.DEFER_BLOCKING 0x0 ;  /* 0x0000000000007b1d */ /* 0x000fe20000010000 */
[----:B------:R-:W-:-:S05]  /*03b0*/  ISETP.GT.U32.AND P0, PT, R5, 0x1f, PT ;  /* 0x0000001f0500780c */ /* 0x000fca0003f04070 */
[----:B------:R-:W-:Y:S08]  /*03c0*/  BSSY.RECONVERGENT B2, `(.L_x_10) ;  /* 0x0000016000027945 */ /* 0x000ff00003800200 */
[----:B------:R-:W-:Y:S05]  /*03d0*/  @P0 BRA `(.L_x_11) ;  /* 0x0000000000500947 */ /* 0x000fea0003800000 */
[----:B01----:R-:W0:Y:S01]  /*03e0*/  LDC.64 R12, c[0x0][0x388] ;  /* 0x0000e200ff0c7b82 */ /* 0x003e220000000a00 */
        /* <DEDUP_REMOVED lines=15> */
.L_x_13:
[----:B------:R-:W-:Y:S05]  /*04e0*/  BSYNC.RECONVERGENT B3 ;  /* 0x0000000000037941 */ /* 0x000fea0003800200 */
.L_x_12:
[----:B------:R-:W2:Y:S02]  /*04f0*/  LDG.E R3, desc[UR4][R12.64+0x10] ;  /* 0x000010040c037981 */ /* 0x000ea4000c1e1900 */
[----:B--2---:R-:W-:-:S05]  /*0500*/  FADD R3, R3, R2 ;  /* 0x0000000203037221 */ /* 0x004fca0000000000 */
[----:B------:R2:W-:Y:S02]  /*0510*/  STG.E desc[UR4][R12.64+0x10], R3 ;  /* 0x000010030c007986 */ /* 0x0005e4000c101904 */
.L_x_11:
[----:B------:R-:W-:Y:S05]  /*0520*/  BSYNC.RECONVERGENT B2 ;  /* 0x0000000000027941 */ /* 0x000fea0003800200 */
.L_x_10:
[----:B------:R-:W-:Y:S01]  /*0530*/  BAR.SYNC.DEFER_BLOCKING 0x0 ;  /* 0x0000000000007b1d */ /* 0x000fe20000010000 */
[----:B------:R-:W-:-:S05]  /*0540*/  ISETP.GT.U32.AND P0, PT, R5, 0xf, PT ;  /* 0x0000000f0500780c */ /* 0x000fca0003f04070 */
[----:B------:R-:W-:Y:S08]  /*0550*/  BSSY.RECONVERGENT B2, `(.L_x_14) ;  /* 0x0000016000027945 */ /* 0x000ff00003800200 */
[----:B------:R-:W-:Y:S05]  /*0560*/  @P0 BRA `(.L_x_15) ;  /* 0x0000000000500947 */ /* 0x000fea0003800000 */
[----:B012---:R-:W0:Y:S01]  /*0570*/  LDC.64 R12, c[0x0][0x388] ;  /* 0x0000e200ff0c7b82 */ /* 0x007e220000000a00 */
        /* <DEDUP_REMOVED lines=15> */
.L_x_17:
[----:B------:R-:W-:Y:S05]  /*0670*/  BSYNC.RECONVERGENT B3 ;  /* 0x0000000000037941 */ /* 0x000fea0003800200 */
.L_x_16:
[----:B------:R-:W2:Y:S02]  /*0680*/  LDG.E R3, desc[UR4][R12.64+0x20] ;  /* 0x000020040c037981 */ /* 0x000ea4000c1e1900 */
[----:B--2---:R-:W-:-:S05]  /*0690*/  FADD R3, R3, R2 ;  /* 0x0000000203037221 */ /* 0x004fca0000000000 */
[----:B------:R3:W-:Y:S02]  /*06a0*/  STG.E desc[UR4][R12.64+0x20], R3 ;  /* 0x000020030c007986 */ /* 0x0007e4000c101904 */
.L_x_15:
[----:B------:R-:W-:Y:S05]  /*06b0*/  BSYNC.RECONVERGENT B2 ;  /* 0x0000000000027941 */ /* 0x000fea0003800200 */
.L_x_14:
[----:B------:R-:W-:Y:S01]  /*06c0*/  BAR.SYNC.DEFER_BLOCKING 0x0 ;  /* 0x0000000000007b1d */ /* 0x000fe20000010000 */
[----:B------:R-:W-:-:S05]  /*06d0*/  ISETP.GT.U32.AND P0, PT, R5, 0x7, PT ;  /* 0x000000070500780c */ /* 0x000fca0003f04070 */
[----:B------:R-:W-:Y:S08]  /*06e0*/  BSSY.RECONVERGENT B2, `(.L_x_18) ;  /* 0x0000016000027945 */ /* 0x000ff00003800200 */
[----:B------:R-:W-:Y:S05]  /*06f0*/  @P0 BRA `(.L_x_19) ;  /* 0x0000000000500947 */ /* 0x000fea0003800000 */
[----:B0123--:R-:W0:Y:S01]  /*0700*/  LDC.64 R12, c[0x0][0x388] ;  /* 0x0000e200ff0c7b82 */ /* 0x00fe220000000a00 */
        /* <DEDUP_REMOVED lines=15> */
.L_x_21:
[----:B------:R-:W-:Y:S05]  /*0800*/  BSYNC.RECONVERGENT B3 ;  /* 0x0000000000037941 */ /* 0x000fea0003800200 */
.L_x_20:
[----:B------:R-:W2:Y:S02]  /*0810*/  LDG.E R3, desc[UR4][R12.64+0x40] ;  /* 0x000040040c037981 */ /* 0x000ea4000c1e1900 */
[----:B--2---:R-:W-:-:S05]  /*0820*/  FADD R3, R3, R2 ;  /* 0x0000000203037221 */ /* 0x004fca0000000000 */
[----:B------:R4:W-:Y:S02]  /*0830*/  STG.E desc[UR4][R12.64+0x40], R3 ;  /* 0x000040030c007986 */ /* 0x0009e4000c101904 */
.L_x_19:
[----:B------:R-:W-:Y:S05]  /*0840*/  BSYNC.RECONVERGENT B2 ;  /* 0x0000000000027941 */ /* 0x000fea0003800200 */
.L_x_18:
[----:B------:R-:W-:Y:S01]  /*0850*/  BAR.SYNC.DEFER_BLOCKING 0x0 ;  /* 0x0000000000007b1d */ /* 0x000fe20000010000 */
[----:B------:R-:W-:-:S05]  /*0860*/  ISETP.GT.U32.AND P0, PT, R5, 0x3, PT ;  /* 0x000000030500780c */ /* 0x000fca0003f04070 */
[----:B------:R-:W-:Y:S08]  /*0870*/  BSSY.RECONVERGENT B2, `(.L_x_22) ;  /* 0x0000016000027945 */ /* 0x000ff00003800200 */
[----:B------:R-:W-:Y:S05]  /*0880*/  @P0 BRA `(.L_x_23) ;  /* 0x0000000000500947 */ /* 0x000fea0003800000 */
[----:B01234-:R-:W0:Y:S01]  /*0890*/  LDC.64 R12, c[0x0][0x388] ;  /* 0x0000e200ff0c7b82 */ /* 0x01fe220000000a00 */
        /* <DEDUP_REMOVED lines=15> */
.L_x_25:
[----:B------:R-:W-:Y:S05]  /*0990*/  BSYNC.RECONVERGENT B3 ;  /* 0x0000000000037941 */ /* 0x000fea0003800200 */
.L_x_24:
[----:B------:R-:W2:Y:S02]  /*09a0*/  LDG.E R3, desc[UR4][R12.64+0x80] ;  /* 0x000080040c037981 */ /* 0x000ea4000c1e1900 */
[----:B--2---:R-:W-:-:S05]  /*09b0*/  FADD R3, R3, R2 ;  /* 0x0000000203037221 */ /* 0x004fca0000000000 */
[----:B------:R0:W-:Y:S02]  /*09c0*/  STG.E desc[UR4][R12.64+0x80], R3 ;  /* 0x000080030c007986 */ /* 0x0001e4000c101904 */
.L_x_23:
[----:B------:R-:W-:Y:S05]  /*09d0*/  BSYNC.RECONVERGENT B2 ;  /* 0x0000000000027941 */ /* 0x000fea0003800200 */
.L_x_22:
        /* <DEDUP_REMOVED lines=20> */
.L_x_29:
[----:B------:R-:W-:Y:S05]  /*0b20*/  BSYNC.RECONVERGENT B3 ;  /* 0x0000000000037941 */ /* 0x000fea0003800200 */
.L_x_28:
[----:B------:R-:W2:Y:S02]  /*0b30*/  LDG.E R3, desc[UR4][R12.64+0x100] ;  /* 0x000100040c037981 */ /* 0x000ea4000c1e1900 */
[----:B--2---:R-:W-:-:S05]  /*0b40*/  FADD R3, R3, R2 ;  /* 0x0000000203037221 */ /* 0x004fca0000000000 */
[----:B------:R0:W-:Y:S02]  /*0b50*/  STG.E desc[UR4][R12.64+0x100], R3 ;  /* 0x000100030c007986 */ /* 0x0001e4000c101904 */
.L_x_27:
[----:B------:R-:W-:Y:S05]  /*0b60*/  BSYNC.RECONVERGENT B2 ;  /* 0x0000000000027941 */ /* 0x000fea0003800200 */
.L_x_26:
[----:B------:R-:W-:Y:S01]  /*0b70*/  BAR.SYNC.DEFER_BLOCKING 0x0 ;  /* 0x0000000000007b1d */ /* 0x000fe20000010000 */
[----:B------:R-:W-:-:S05]  /*0b80*/  ISETP.NE.AND P0, PT, R5, RZ, PT ;  /* 0x000000ff0500720c */ /* 0x000fca0003f05270 */
[----:B------:R-:W-:Y:S08]  /*0b90*/  BSSY.RECONVERGENT B2, `(.L_x_30) ;  /* 0x0000014000027945 */ /* 0x000ff00003800200 */
[----:B------:R-:W-:Y:S05]  /*0ba0*/  @P0 BRA `(.L_x_31) ;  /* 0x0000000000480947 */ /* 0x000fea0003800000 */
[----:B------:R-:W5:Y:S08]  /*0bb0*/  LDC.64 R6, c[0x0][0x388] ;  /* 0x0000e200ff067b82 */ /* 0x000f700000000a00 */
[----:B------:R-:W0:Y:S01]  /*0bc0*/  LDC R8, c[0x0][0x390] ;  /* 0x0000e400ff087b82 */ /* 0x000e220000000800 */
[----:B-----5:R-:W5:Y:S01]  /*0bd0*/  LDG.E R11, desc[UR4][R6.64+0x1fc] ;  /* 0x0001fc04060b7981 */ /* 0x020f62000c1e1900 */
[----:B01234-:R-:W0:Y:S02]  /*0be0*/  MUFU.RCP R3, R8 ;  /* 0x0000000800037308 */ /* 0x01fe240000001000 */
[----:B0-----:R-:W-:-:S04]  /*0bf0*/  FFMA R2, R3, -R8, 1 ;  /* 0x3f80000003027423 */ /* 0x001fc80000000808 */
[----:B------:R-:W-:Y:S02]  /*0c00*/  FFMA R2, R3, R2, R3 ;  /* 0x0000000203027223 */ /* 0x000fe40000000003 */
[----:B-----5:R-:W0:Y:S02]  /*0c10*/  FCHK P0, R11, R8 ;  /* 0x000000080b007302 */ /* 0x020e240000000000 */
[----:B------:R-:W-:-:S04]  /*0c20*/  FFMA R4, R2, R11, RZ ;  /* 0x0000000b02047223 */ /* 0x000fc800000000ff */
[----:B------:R-:W-:-:S04]  /*0c30*/  FFMA R3, R4, -R8, R11 ;  /* 0x8000000804037223 */ /* 0x000fc8000000000b */
[----:B------:R-:W-:Y:S01]  /*0c40*/  FFMA R4, R2, R3, R4 ;  /* 0x0000000302047223 */ /* 0x000fe20000000004 */
[----:B0-----:R-:W-:Y:S06]  /*0c50*/  @!P0 BRA `(.L_x_32) ;  /* 0x00000000000c8947 */ /* 0x001fec0003800000 */
[----:B------:R-:W-:-:S07]  /*0c60*/  MOV R6, 0xc80 ;  /* 0x00000c8000067802 */ /* 0x000fce0000000f00 */
[----:B------:R-:W-:Y:S05]  /*0c70*/  CALL.REL.NOINC `($__internal_0_$__cuda_sm3x_div_rn_noftz_f32_slowpath) ;  /* 0x0000000800d07944 */ /* 0x000fea0003c00000 */
[----:B------:R-:W-:-:S07]  /*0c80*/  MOV R4, R2 ;  /* 0x0000000200047202 */ /* 0x000fce0000000f00 */
.L_x_32:
[----:B------:R-:W0:Y:S02]  /*0c90*/  LDC.64 R2, c[0x0][0x388] ;  /* 0x0000e200ff027b82 */ /* 0x000e240000000a00 */
[----:B0-----:R-:W2:Y:S02]  /*0ca0*/  LDG.E R7, desc[UR4][R2.64+0x3fc] ;  /* 0x0003fc0402077981 */ /* 0x001ea4000c1e1900 */
[----:B--2---:R-:W-:-:S05]  /*0cb0*/  FADD R7, R7, R4 ;  /* 0x0000000407077221 */ /* 0x004fca0000000000 */
[----:B------:R0:W-:Y:S02]  /*0cc0*/  STG.E desc[UR4][R2.64+0x3fc], R7 ;  /* 0x0003fc0702007986 */ /* 0x0001e4000c101904 */
.L_x_31:
[----:B------:R-:W-:Y:S05]  /*0cd0*/  BSYNC.RECONVERGENT B2 ;  /* 0x0000000000027941 */ /* 0x000fea0003800200 */
.L_x_30:
[----:B------:R-:W-:Y:S08]  /*0ce0*/  BAR.SYNC.DEFER_BLOCKING 0x0 ;  /* 0x0000000000007b1d */ /* 0x000ff00000010000 */
[----:B------:R-:W-:Y:S01]  /*0cf0*/  BAR.SYNC.DEFER_BLOCKING 0x0 ;  /* 0x0000000000007b1d */ /* 0x000fe20000010000 */
[C---:B------:R-:W-:Y:S02]  /*0d00*/  ISETP.NE.AND P0, PT, R5.reuse, RZ, PT ;  /* 0x000000ff0500720c */ /* 0x040fe40003f05270 */
[----:B------:R-:W-:-:S03]  /*0d10*/  SHF.L.U32 R14, R5, 0x1, RZ ;  /* 0x00000001050e7819 */ /* 0x000fc600000006ff */
[----:B------:R-:W-:Y:S01]  /*0d20*/  BSSY.RECONVERGENT B2, `(.L_x_33) ;  /* 0x0000015000027945 */ /* 0x000fe20003800200 */
[----:B------:R-:W-:-:S07]  /*0d30*/  IADD3 R15, PT, PT, R14, 0x2, RZ ;  /* 0x000000020e0f7810 */ /* 0x000fce0007ffe0ff */
[----:B------:R-:W-:Y:S05]  /*0d40*/  @P0 BRA `(.L_x_34) ;  /* 0x0000000000480947 */ /* 0x000fea0003800000 */
[----:B0-----:R-:W0:Y:S08]  /*0d50*/  LDC.64 R6, c[0x0][0x388] ;  /* 0x0000e200ff067b82 */ /* 0x001e300000000a00 */
[----:B------:R-:W1:Y:S01]  /*0d60*/  LDC R8, c[0x0][0x390] ;  /* 0x0000e400ff087b82 */ /* 0x000e620000000800 */
[----:B0-----:R-:W5:Y:S01]  /*0d70*/  LDG.E R11, desc[UR4][R6.64+0x1fc] ;  /* 0x0001fc04060b7981 */ /* 0x001f62000c1e1900 */
[----:B-1234-:R-:W0:Y:S02]  /*0d80*/  MUFU.RCP R3, R8 ;  /* 0x0000000800037308 */ /* 0x01ee240000001000 */
        /* <DEDUP_REMOVED lines=10> */
.L_x_35:
[----:B------:R-:W0:Y:S02]  /*0e30*/  LDC.64 R2, c[0x0][0x388] ;  /* 0x0000e200ff027b82 */ /* 0x000e240000000a00 */
[----:B0-----:R-:W2:Y:S02]  /*0e40*/  LDG.E R7, desc[UR4][R2.64+0x2fc] ;  /* 0x0002fc0402077981 */ /* 0x001ea4000c1e1900 */
[----:B--2---:R-:W-:-:S05]  /*0e50*/  FADD R7, R7, R4 ;  /* 0x0000000407077221 */ /* 0x004fca0000000000 */
[----:B------:R0:W-:Y:S02]  /*0e60*/  STG.E desc[UR4][R2.64+0x2fc], R7 ;  /* 0x0002fc0702007986 */ /* 0x0001e4000c101904 */
.L_x_34:
[----:B------:R-:W-:Y:S05]  /*0e70*/  BSYNC.RECONVERGENT B2 ;  /* 0x0000000000027941 */ /* 0x000fea0003800200 */
.L_x_33:
        /* <DEDUP_REMOVED lines=20> */
.L_x_39:
[----:B------:R-:W-:Y:S05]  /*0fc0*/  BSYNC.RECONVERGENT B3 ;  /* 0x0000000000037941 */ /* 0x000fea0003800200 */
.L_x_38:
[----:B------:R-:W2:Y:S02]  /*0fd0*/  LDG.E R3, desc[UR4][R12.64+0x80] ;  /* 0x000080040c037981 */ /* 0x000ea4000c1e1900 */
[----:B--2---:R-:W-:-:S05]  /*0fe0*/  FADD R3, R3, R2 ;  /* 0x0000000203037221 */ /* 0x004fca0000000000 */
[----:B------:R0:W-:Y:S02]  /*0ff0*/  STG.E desc[UR4][R12.64+0x80], R3 ;  /* 0x000080030c007986 */ /* 0x0001e4000c101904 */
.L_x_37:
[----:B------:R-:W-:Y:S05]  /*1000*/  BSYNC.RECONVERGENT B2 ;  /* 0x0000000000027941 */ /* 0x000fea0003800200 */
.L_x_36:
        /* <DEDUP_REMOVED lines=20> */
.L_x_43:
[----:B------:R-:W-:Y:S05]  /*1150*/  BSYNC.RECONVERGENT B3 ;  /* 0x0000000000037941 */ /* 0x000fea0003800200 */
.L_x_42:
[----:B------:R-:W2:Y:S02]  /*1160*/  LDG.E R3, desc[UR4][R12.64+0x40] ;  /* 0x000040040c037981 */ /* 0x000ea4000c1e1900 */
[----:B--2---:R-:W-:-:S05]  /*1170*/  FADD R3, R3, R2 ;  /* 0x0000000203037221 */ /* 0x004fca0000000000 */
[----:B------:R0:W-:Y:S02]  /*1180*/  STG.E desc[UR4][R12.64+0x40], R3 ;  /* 0x000040030c007986 */ /* 0x0001e4000c101904 */
.L_x_41:
[----:B------:R-:W-:Y:S05]  /*1190*/  BSYNC.RECONVERGENT B2 ;  /* 0x0000000000027941 */ /* 0x000fea0003800200 */
.L_x_40:
        /* <DEDUP_REMOVED lines=20> */
.L_x_47:
[----:B------:R-:W-:Y:S05]  /*12e0*/  BSYNC.RECONVERGENT B3 ;  /* 0x0000000000037941 */ /* 0x000fea0003800200 */
.L_x_46:
[----:B------:R-:W2:Y:S02]  /*12f0*/  LDG.E R3, desc[UR4][R12.64+0x20] ;  /* 0x000020040c037981 */ /* 0x000ea4000c1e1900 */
[----:B--2---:R-:W-:-:S05]  /*1300*/  FADD R3, R3, R2 ;  /* 0x0000000203037221 */ /* 0x004fca0000000000 */
[----:B------:R0:W-:Y:S02]  /*1310*/  STG.E desc[UR4][R12.64+0x20], R3 ;  /* 0x000020030c007986 */ /* 0x0001e4000c101904 */
.L_x_45:
[----:B------:R-:W-:Y:S05]  /*1320*/  BSYNC.RECONVERGENT B2 ;  /* 0x0000000000027941 */ /* 0x000fea0003800200 */
.L_x_44:
        /* <DEDUP_REMOVED lines=20> */
.L_x_51:
[----:B------:R-:W-:Y:S05]  /*1470*/  BSYNC.RECONVERGENT B3 ;  /* 0x0000000000037941 */ /* 0x000fea0003800200 */
.L_x_50:
[----:B------:R-:W2:Y:S02]  /*1480*/  LDG.E R3, desc[UR4][R12.64+0x10] ;  /* 0x000010040c037981 */ /* 0x000ea4000c1e1900 */
[----:B--2---:R-:W-:-:S05]  /*1490*/  FADD R3, R3, R2 ;  /* 0x0000000203037221 */ /* 0x004fca0000000000 */
[----:B------:R0:W-:Y:S02]  /*14a0*/  STG.E desc[UR4][R12.64+0x10], R3 ;  /* 0x000010030c007986 */ /* 0x0001e4000c101904 */
.L_x_49:
[----:B------:R-:W-:Y:S05]  /*14b0*/  BSYNC.RECONVERGENT B2 ;  /* 0x0000000000027941 */ /* 0x000fea0003800200 */
.L_x_48:
        /* <DEDUP_REMOVED lines=20> */
.L_x_55:
[----:B------:R-:W-:Y:S05]  /*1600*/  BSYNC.RECONVERGENT B3 ;  /* 0x0000000000037941 */ /* 0x000fea0003800200 */
.L_x_54:
[----:B------:R-:W2:Y:S02]  /*1610*/  LDG.E R3, desc[UR4][R12.64+0x8] ;  /* 0x000008040c037981 */ /* 0x000ea4000c1e1900 */
[----:B--2---:R-:W-:-:S05]  /*1620*/  FADD R3, R3, R2 ;  /* 0x0000000203037221 */ /* 0x004fca0000000000 */
[----:B------:R0:W-:Y:S02]  /*1630*/  STG.E desc[UR4][R12.64+0x8], R3 ;  /* 0x000008030c007986 */ /* 0x0001e4000c101904 */
.L_x_53:
[----:B------:R-:W-:Y:S05]  /*1640*/  BSYNC.RECONVERGENT B2 ;  /* 0x0000000000027941 */ /* 0x000fea0003800200 */
.L_x_52:
[----:B------:R-:W-:Y:S01]  /*1650*/  BAR.SYNC.DEFER_BLOCKING 0x0 ;  /* 0x0000000000007b1d */ /* 0x000fe20000010000 */
[----:B------:R-:W-:-:S13]  /*1660*/  ISETP.GT.U32.AND P0, PT, R5, 0x7e, PT ;  /* 0x0000007e0500780c */ /* 0x000fda0003f04070 */
[----:B------:R-:W-:Y:S05]  /*1670*/  @P0 EXIT ;  /* 0x000000000000094d */ /* 0x000fea0003800000 */
[----:B01234-:R-:W0:Y:S08]  /*1680*/  LDC.64 R2, c[0x0][0x388] ;  /* 0x0000e200ff027b82 */ /* 0x01fe300000000a00 */
        /* <DEDUP_REMOVED lines=14> */
.L_x_57:
[----:B------:R-:W-:Y:S05]  /*1770*/  BSYNC.RECONVERGENT B2 ;  /* 0x0000000000027941 */ /* 0x000fea0003800200 */
.L_x_56:
[----:B------:R-:W2:Y:S02]  /*1780*/  LDG.E R3, desc[UR4][R14.64+0x8] ;  /* 0x000008040e037981 */ /* 0x000ea4000c1e1900 */
[----:B--2---:R-:W-:-:S05]  /*1790*/  FADD R3, R3, R2 ;  /* 0x0000000203037221 */ /* 0x004fca0000000000 */
[----:B------:R-:W-:Y:S01]  /*17a0*/  STG.E desc[UR4][R14.64+0x8], R3 ;  /* 0x000008030e007986 */ /* 0x000fe2000c101904 */
[----:B------:R-:W-:Y:S05]  /*17b0*/  EXIT ;  /* 0x000000000000794d */ /* 0x000fea0003800000 */
        .weak           $__internal_0_$__cuda_sm3x_div_rn_noftz_f32_slowpath
        .type           $__internal_0_$__cuda_sm3x_div_rn_noftz_f32_slowpath,@function
        .size           $__internal_0_$__cuda_sm3x_div_rn_noftz_f32_slowpath,(.L_x_79 - $__internal_0_$__cuda_sm3x_div_rn_noftz_f32_slowpath)
$__internal_0_$__cuda_sm3x_div_rn_noftz_f32_slowpath:
[----:B------:R-:W-:Y:S01]  /*17c0*/  SHF.R.U32.HI R7, RZ, 0x17, R0 ;  /* 0x00000017ff077819 */ /* 0x000fe20000011600 */
[----:B------:R-:W-:Y:S01]  /*17d0*/  BSSY.RECONVERGENT B0, `(.L_x_58) ;  /* 0x0000065000007945 */ /* 0x000fe20003800200 */
[----:B------:R-:W-:Y:S02]  /*17e0*/  SHF.R.U32.HI R8, RZ, 0x17, R11 ;  /* 0x00000017ff087819 */ /* 0x000fe4000001160b */
[----:B------:R-:W-:Y:S02]  /*17f0*/  LOP3.LUT R7, R7, 0xff, RZ, 0xc0, !PT ;  /* 0x000000ff07077812 */ /* 0x000fe400078ec0ff */
[----:B------:R-:W-:Y:S02]  /*1800*/  LOP3.LUT R8, R8, 0xff, RZ, 0xc0, !PT ;  /* 0x000000ff08087812 */ /* 0x000fe400078ec0ff */
[----:B------:R-:W-:Y:S02]  /*1810*/  IADD3 R7, PT, PT, R7, -0x1, RZ ;  /* 0xffffffff07077810 */ /* 0x000fe40007ffe0ff */
[----:B------:R-:W-:-:S02]  /*1820*/  IADD3 R3, PT, PT, R8, -0x1, RZ ;  /* 0xffffffff08037810 */ /* 0x000fc40007ffe0ff */
[----:B------:R-:W-:Y:S02]  /*1830*/  ISETP.GT.U32.AND P0, PT, R7, 0xfd, PT ;  /* 0x000000fd0700780c */ /* 0x000fe40003f04070 */
[----:B------:R-:W-:Y:S02]  /*1840*/  MOV R2, R0 ;  /* 0x0000000000027202 */ /* 0x000fe40000000f00 */
[----:B------:R-:W-:-:S13]  /*1850*/  ISETP.GT.U32.OR P0, PT, R3, 0xfd, P0 ;  /* 0x000000fd0300780c */ /* 0x000fda0000704470 */
[----:B------:R-:W-:Y:S01]  /*1860*/  @!P0 MOV R4, RZ ;  /* 0x000000ff00048202 */ /* 0x000fe20000000f00 */
[----:B------:R-:W-:Y:S06]  /*1870*/  @!P0 BRA `(.L_x_59) ;  /* 0x00000000005c8947 */ /* 0x000fec0003800000 */
[----:B------:R-:W-:Y:S02]  /*1880*/  FSETP.GTU.FTZ.AND P0, PT, |R11|, +INF , PT ;  /* 0x7f8000000b00780b */ /* 0x000fe40003f1c200 */
[----:B------:R-:W-:-:S04]  /*1890*/  FSETP.GTU.FTZ.AND P1, PT, |R0|, +INF , PT ;  /* 0x7f8000000000780b */ /* 0x000fc80003f3c200 */
[----:B------:R-:W-:-:S13]  /*18a0*/  PLOP3.LUT P0, PT, P0, P1, PT, 0xf8, 0x8f ;  /* 0x00000000008f781c */ /* 0x000fda0000703f70 */
[----:B------:R-:W-:Y:S05]  /*18b0*/  @P0 BRA `(.L_x_60) ;  /* 0x0000000400540947 */ /* 0x000fea0003800000 */
[----:B------:R-:W-:-:S13]  /*18c0*/  LOP3.LUT P0, RZ, R2, 0x7fffffff, R11, 0xc8, !PT ;  /* 0x7fffffff02ff7812 */ /* 0x000fda000780c80b */
[----:B------:R-:W-:Y:S05]  /*18d0*/  @!P0 BRA `(.L_x_61) ;  /* 0x0000000400448947 */ /* 0x000fea0003800000 */
[C---:B------:R-:W-:Y:S02]  /*18e0*/  FSETP.NEU.FTZ.AND P2, PT, |R11|.reuse, +INF , PT ;  /* 0x7f8000000b00780b */ /* 0x040fe40003f5d200 */
[----:B------:R-:W-:Y:S02]  /*18f0*/  FSETP.NEU.FTZ.AND P1, PT, |R0|, +INF , PT ;  /* 0x7f8000000000780b */ /* 0x000fe40003f3d200 */
[----:B------:R-:W-:-:S11]  /*1900*/  FSETP.NEU.FTZ.AND P0, PT, |R11|, +INF , PT ;  /* 0x7f8000000b00780b */ /* 0x000fd60003f1d200 */
[----:B------:R-:W-:Y:S05]  /*1910*/  @!P1 BRA !P2, `(.L_x_61) ;  /* 0x0000000400349947 */ /* 0x000fea0005000000 */
[----:B------:R-:W-:-:S04]  /*1920*/  LOP3.LUT P2, RZ, R11, 0x7fffffff, RZ, 0xc0, !PT ;  /* 0x7fffffff0bff7812 */ /* 0x000fc8000784c0ff */
[----:B------:R-:W-:-:S13]  /*1930*/  PLOP3.LUT P1, PT, P1, P2, PT, 0x2f, 0xf2 ;  /* 0x0000000000f2781c */ /* 0x000fda0000f24577 */
[----:B------:R-:W-:Y:S05]  /*1940*/  @P1 BRA `(.L_x_62) ;  /* 0x0000000400201947 */ /* 0x000fea0003800000 */
[----:B------:R-:W-:-:S04]  /*1950*/  LOP3.LUT P1, RZ, R2, 0x7fffffff, RZ, 0xc0, !PT ;  /* 0x7fffffff02ff7812 */ /* 0x000fc8000782c0ff */
[----:B------:R-:W-:-:S13]  /*1960*/  PLOP3.LUT P0, PT, P0, P1, PT, 0x2f, 0xf2 ;  /* 0x0000000000f2781c */ /* 0x000fda0000702577 */
[----:B------:R-:W-:Y:S05]  /*1970*/  @P0 BRA `(.L_x_63) ;  /* 0x0000000400080947 */ /* 0x000fea0003800000 */
[----:B------:R-:W-:Y:S02]  /*1980*/  ISETP.GE.AND P0, PT, R3, RZ, PT ;  /* 0x000000ff0300720c */ /* 0x000fe40003f06270 */
[----:B------:R-:W-:-:S11]  /*1990*/  ISETP.GE.AND P1, PT, R7, RZ, PT ;  /* 0x000000ff0700720c */ /* 0x000fd60003f26270 */
[----:B------:R-:W-:Y:S01]  /*19a0*/  @P0 MOV R4, RZ ;  /* 0x000000ff00040202 */ /* 0x000fe20000000f00 */
[----:B------:R-:W-:Y:S01]  /*19b0*/  @!P0 FFMA R11, R11, 1.84467440737095516160e+19, RZ ;  /* 0x5f8000000b0b8823 */ /* 0x000fe200000000ff */
[----:B------:R-:W-:Y:S01]  /*19c0*/  @!P0 MOV R4, 0xffffffc0 ;  /* 0xffffffc000048802 */ /* 0x000fe20000000f00 */
[----:B------:R-:W-:-:S03]  /*19d0*/  @!P1 FFMA R2, R0, 1.84467440737095516160e+19, RZ ;  /* 0x5f80000000029823 */ /* 0x000fc600000000ff */
[----:B------:R-:W-:-:S07]  /*19e0*/  @!P1 IADD3 R4, PT, PT, R4, 0x40, RZ ;  /* 0x0000004004049810 */ /* 0x000fce0007ffe0ff */
.L_x_59:
[----:B------:R-:W-:Y:S01]  /*19f0*/  SHF.R.U32.HI R7, RZ, 0x17, R0 ;  /* 0x00000017ff077819 */ /* 0x000fe20000011600 */
[----:B------:R-:W-:Y:S01]  /*1a00*/  BSSY.RECONVERGENT B1, `(.L_x_64) ;  /* 0x0000038000017945 */ /* 0x000fe20003800200 */
[----:B------:R-:W-:Y:S02]  /*1a10*/  IADD3 R8, PT, PT, R8, -0x7f, RZ ;  /* 0xffffff8108087810 */ /* 0x000fe40007ffe0ff */
[----:B------:R-:W-:-:S04]  /*1a20*/  LOP3.LUT R7, R7, 0xff, RZ, 0xc0, !PT ;  /* 0x000000ff07077812 */ /* 0x000fc800078ec0ff */
[----:B------:R-:W-:-:S04]  /*1a30*/  LEA R3, R7, 0xc0800000, 0x17 ;  /* 0xc080000007037811 */ /* 0x000fc800078eb8ff */
[----:B------:R-:W-:Y:S01]  /*1a40*/  IADD3 R16, PT, PT, -R3, R2, RZ ;  /* 0x0000000203107210 */ /* 0x000fe20007ffe1ff */
[----:B------:R-:W-:-:S03]  /*1a50*/  IMAD R2, R8, -0x800000, R11 ;  /* 0xff80000008027824 */ /* 0x000fc600078e020b */
[----:B------:R-:W0:Y:S01]  /*1a60*/  MUFU.RCP R10, R16 ;  /* 0x00000010000a7308 */ /* 0x000e220000001000 */
[----:B------:R-:W-:-:S04]  /*1a70*/  FADD.FTZ R9, -R16, -RZ ;  /* 0x800000ff10097221 */ /* 0x000fc80000010100 */
[----:B0-----:R-:W-:-:S04]  /*1a80*/  FFMA R3, R10, R9, 1 ;  /* 0x3f8000000a037423 */ /* 0x001fc80000000009 */
[----:B------:R-:W-:-:S04]  /*1a90*/  FFMA R3, R10, R3, R10 ;  /* 0x000000030a037223 */ /* 0x000fc8000000000a */
[----:B------:R-:W-:-:S04]  /*1aa0*/  FFMA R10, R2, R3, RZ ;  /* 0x00000003020a7223 */ /* 0x000fc800000000ff */
[----:B------:R-:W-:-:S04]  /*1ab0*/  FFMA R11, R9, R10, R2 ;  /* 0x0000000a090b7223 */ /* 0x000fc80000000002 */
[----:B------:R-:W-:Y:S01]  /*1ac0*/  FFMA R10, R3, R11, R10 ;  /* 0x0000000b030a7223 */ /* 0x000fe2000000000a */
[----:B------:R-:W-:-:S03]  /*1ad0*/  IADD3 R11, PT, PT, R8, 0x7f, -R7 ;  /* 0x0000007f080b7810 */ /* 0x000fc60007ffe807 */
[----:B------:R-:W-:Y:S01]  /*1ae0*/  FFMA R9, R9, R10, R2 ;  /* 0x0000000a09097223 */ /* 0x000fe20000000002 */
[----:B------:R-:W-:-:S03]  /*1af0*/  IADD3 R11, PT, PT, R11, R4, RZ ;  /* 0x000000040b0b7210 */ /* 0x000fc60007ffe0ff */
[----:B------:R-:W-:-:S05]  /*1b00*/  FFMA R2, R3, R9, R10 ;  /* 0x0000000903027223 */ /* 0x000fca000000000a */
[----:B------:R-:W-:-:S04]  /*1b10*/  SHF.R.U32.HI R7, RZ, 0x17, R2 ;  /* 0x00000017ff077819 */ /* 0x000fc80000011602 */
[----:B------:R-:W-:-:S04]  /*1b20*/  LOP3.LUT R4, R7, 0xff, RZ, 0xc0, !PT ;  /* 0x000000ff07047812 */ /* 0x000fc800078ec0ff */
[----:B------:R-:W-:-:S04]  /*1b30*/  IADD3 R4, PT, PT, R4, R11, RZ ;  /* 0x0000000b04047210 */ /* 0x000fc80007ffe0ff */
[----:B------:R-:W-:-:S04]  /*1b40*/  IADD3 R7, PT, PT, R4, -0x1, RZ ;  /* 0xffffffff04077810 */ /* 0x000fc80007ffe0ff */
[----:B------:R-:W-:-:S13]  /*1b50*/  ISETP.GE.U32.AND P0, PT, R7, 0xfe, PT ;  /* 0x000000fe0700780c */ /* 0x000fda0003f06070 */
[----:B------:R-:W-:Y:S05]  /*1b60*/  @!P0 BRA `(.L_x_65) ;  /* 0x0000000000808947 */ /* 0x000fea0003800000 */
[----:B------:R-:W-:-:S13]  /*1b70*/  ISETP.GT.AND P0, PT, R4, 0xfe, PT ;  /* 0x000000fe0400780c */ /* 0x000fda0003f04270 */
[----:B------:R-:W-:Y:S05]  /*1b80*/  @P0 BRA `(.L_x_66) ;  /* 0x00000000006c0947 */ /* 0x000fea0003800000 */
[----:B------:R-:W-:-:S13]  /*1b90*/  ISETP.GE.AND P0, PT, R4, 0x1, PT ;  /* 0x000000010400780c */ /* 0x000fda0003f06270 */
[----:B------:R-:W-:Y:S05]  /*1ba0*/  @P0 BRA `(.L_x_67) ;  /* 0x0000000000740947 */ /* 0x000fea0003800000 */
[----:B------:R-:W-:Y:S02]  /*1bb0*/  ISETP.GE.AND P0, PT, R4, -0x18, PT ;  /* 0xffffffe80400780c */ /* 0x000fe40003f06270 */
[----:B------:R-:W-:-:S11]  /*1bc0*/  LOP3.LUT R2, R2, 0x80000000, RZ, 0xc0, !PT ;  /* 0x8000000002027812 */ /* 0x000fd600078ec0ff */
[----:B------:R-:W-:Y:S05]  /*1bd0*/  @!P0 BRA `(.L_x_67) ;  /* 0x0000000000688947 */ /* 0x000fea0003800000 */
[CCC-:B------:R-:W-:Y:S01]  /*1be0*/  FFMA.RZ R7, R3.reuse, R9.reuse, R10.reuse ;  /* 0x0000000903077223 */ /* 0x1c0fe2000000c00a */
[CCC-:B------:R-:W-:Y:S01]  /*1bf0*/  FFMA.RP R8, R3.reuse, R9.reuse, R10.reuse ;  /* 0x0000000903087223 */ /* 0x1c0fe2000000800a */
[----:B------:R-:W-:Y:S01]  /*1c00*/  FFMA.RM R3, R3, R9, R10 ;  /* 0x0000000903037223 */ /* 0x000fe2000000400a */
[C---:B------:R-:W-:Y:S02]  /*1c10*/  IADD3 R9, PT, PT, R4.reuse, 0x20, RZ ;  /* 0x0000002004097810 */ /* 0x040fe40007ffe0ff */
[----:B------:R-:W-:Y:S02]  /*1c20*/  LOP3.LUT R7, R7, 0x7fffff, RZ, 0xc0, !PT ;  /* 0x007fffff07077812 */ /* 0x000fe400078ec0ff */
[C---:B------:R-:W-:Y:S02]  /*1c30*/  ISETP.NE.AND P2, PT, R4.reuse, RZ, PT ;  /* 0x000000ff0400720c */ /* 0x040fe40003f45270 */
[----:B------:R-:W-:Y:S02]  /*1c40*/  LOP3.LUT R10, R7, 0x800000, RZ, 0xfc, !PT ;  /* 0x00800000070a7812 */ /* 0x000fe400078efcff */
[----:B------:R-:W-:-:S02]  /*1c50*/  ISETP.NE.AND P1, PT, R4, RZ, PT ;  /* 0x000000ff0400720c */ /* 0x000fc40003f25270 */
[----:B------:R-:W-:Y:S02]  /*1c60*/  IADD3 R4, PT, PT, -R4, RZ, RZ ;  /* 0x000000ff04047210 */ /* 0x000fe40007ffe1ff */
[----:B------:R-:W-:Y:S02]  /*1c70*/  SHF.L.U32 R9, R10, R9, RZ ;  /* 0x000000090a097219 */ /* 0x000fe400000006ff */
[----:B------:R-:W-:Y:S02]  /*1c80*/  FSETP.NEU.FTZ.AND P0, PT, R8, R3, PT ;  /* 0x000000030800720b */ /* 0x000fe40003f1d000 */
[----:B------:R-:W-:Y:S02]  /*1c90*/  SEL R3, R4, RZ, P2 ;  /* 0x000000ff04037207 */ /* 0x000fe40001000000 */
[----:B------:R-:W-:Y:S02]  /*1ca0*/  ISETP.NE.AND P1, PT, R9, RZ, P1 ;  /* 0x000000ff0900720c */ /* 0x000fe40000f25270 */
[----:B------:R-:W-:-:S02]  /*1cb0*/  SHF.R.U32.HI R10, RZ, R3, R10 ;  /* 0x00000003ff0a7219 */ /* 0x000fc4000001160a */
[----:B------:R-:W-:Y:S02]  /*1cc0*/  PLOP3.LUT P0, PT, P0, P1, PT, 0xf8, 0x8f ;  /* 0x00000000008f781c */ /* 0x000fe40000703f70 */
[----:B------:R-:W-:Y:S02]  /*1cd0*/  SHF.R.U32.HI R4, RZ, 0x1, R10 ;  /* 0x00000001ff047819 */ /* 0x000fe4000001160a */
[----:B------:R-:W-:-:S04]  /*1ce0*/  SEL R3, RZ, 0x1, !P0 ;  /* 0x00000001ff037807 */ /* 0x000fc80004000000 */
[----:B------:R-:W-:-:S04]  /*1cf0*/  LOP3.LUT R3, R3, 0x1, R4, 0xf8, !PT ;  /* 0x0000000103037812 */ /* 0x000fc800078ef804 */
[----:B------:R-:W-:-:S04]  /*1d00*/  LOP3.LUT R3, R3, R10, RZ, 0xc0, !PT ;  /* 0x0000000a03037212 */ /* 0x000fc800078ec0ff */
[----:B------:R-:W-:-:S04]  /*1d10*/  IADD3 R3, PT, PT, R4, R3, RZ ;  /* 0x0000000304037210 */ /* 0x000fc80007ffe0ff */
[----:B------:R-:W-:Y:S01]  /*1d20*/  LOP3.LUT R2, R3, R2, RZ, 0xfc, !PT ;  /* 0x0000000203027212 */ /* 0x000fe200078efcff */
[----:B------:R-:W-:Y:S06]  /*1d30*/  BRA `(.L_x_67) ;  /* 0x0000000000107947 */ /* 0x000fec0003800000 */
.L_x_66:
[----:B------:R-:W-:-:S04]  /*1d40*/  LOP3.LUT R2, R2, 0x80000000, RZ, 0xc0, !PT ;  /* 0x8000000002027812 */ /* 0x000fc800078ec0ff */
[----:B------:R-:W-:Y:S01]  /*1d50*/  LOP3.LUT R2, R2, 0x7f800000, RZ, 0xfc, !PT ;  /* 0x7f80000002027812 */ /* 0x000fe200078efcff */
[----:B------:R-:W-:Y:S06]  /*1d60*/  BRA `(.L_x_67) ;  /* 0x0000000000047947 */ /* 0x000fec0003800000 */
.L_x_65:
[----:B------:R-:W-:-:S07]  /*1d70*/  LEA R2, R11, R2, 0x17 ;  /* 0x000000020b027211 */ /* 0x000fce00078eb8ff */
.L_x_67:
[----:B------:R-:W-:Y:S05]  /*1d80*/  BSYNC.RECONVERGENT B1 ;  /* 0x0000000000017941 */ /* 0x000fea0003800200 */
.L_x_64:
[----:B------:R-:W-:Y:S05]  /*1d90*/  BRA `(.L_x_68) ;  /* 0x0000000000207947 */ /* 0x000fea0003800000 */
.L_x_63:
[----:B------:R-:W-:-:S04]  /*1da0*/  LOP3.LUT R11, R2, 0x80000000, R11, 0x48, !PT ;  /* 0x80000000020b7812 */ /* 0x000fc800078e480b */
[----:B------:R-:W-:Y:S01]  /*1db0*/  LOP3.LUT R2, R11, 0x7f800000, RZ, 0xfc, !PT ;  /* 0x7f8000000b027812 */ /* 0x000fe200078efcff */
[----:B------:R-:W-:Y:S06]  /*1dc0*/  BRA `(.L_x_68) ;  /* 0x0000000000147947 */ /* 0x000fec0003800000 */
.L_x_62:
[----:B------:R-:W-:Y:S01]  /*1dd0*/  LOP3.LUT R2, R2, 0x80000000, R11, 0x48, !PT ;  /* 0x8000000002027812 */ /* 0x000fe200078e480b */
[----:B------:R-:W-:Y:S06]  /*1de0*/  BRA `(.L_x_68) ;  /* 0x00000000000c7947 */ /* 0x000fec0003800000 */
.L_x_61:
[----:B------:R-:W0:Y:S01]  /*1df0*/  MUFU.RSQ R2, -QNAN ;  /* 0xffc0000000027908 */ /* 0x000e220000001400 */
[----:B------:R-:W-:Y:S05]  /*1e00*/  BRA `(.L_x_68) ;  /* 0x0000000000047947 */ /* 0x000fea0003800000 */
.L_x_60:
[----:B------:R-:W-:-:S07]  /*1e10*/  FADD.FTZ R2, R11, R0 ;  /* 0x000000000b027221 */ /* 0x000fce0000010000 */
.L_x_68:
[----:B------:R-:W-:Y:S05]  /*1e20*/  BSYNC.RECONVERGENT B0 ;  /* 0x0000000000007941 */ /* 0x000fea0003800200 */
.L_x_58:
[----:B------:R-:W-:-:S04]  /*1e30*/  HFMA2 R7, -RZ, RZ, 0, 0 ;  /* 0x00000000ff077431 */ /* 0x000fc800000001ff */
[----:B0-----:R-:W-:Y:S05]  /*1e40*/  RET.REL.NODEC R6 `(_Z9CDFKernelPjPff) ;  /* 0xffffffe0066c7950 */ /* 0x001fea0003c3ffff */
.L_x_69:
        /* <DEDUP_REMOVED lines=11> */
.L_x_79:


//--------------------- .text._Z7HKernelPhPji     --------------------------
	.section	.text._Z7HKernelPhPji,"ax",@progbits
	.align	128
        .global         _Z7HKernelPhPji
        .type           _Z7HKernelPhPji,@function
        .size           _Z7HKernelPhPji,(.L_x_82 - _Z7HKernelPhPji)
        .other          _Z7HKernelPhPji,@"STO_CUDA_ENTRY STV_DEFAULT"
_Z7HKernelPhPji:
.text._Z7HKernelPhPji:
[----:B------:R-:W-:Y:S08]  /*0000*/  LDC R1, c[0x0][0x37c] ;  /* 0x0000df00ff017b82 */ /* 0x000ff00000000800 */
[----:B------:R-:W0:Y:S01]  /*0010*/  S2UR UR5, SR_CgaCtaId ;  /* 0x00000000000579c3 */ /* 0x000e220000008800 */
[----:B------:R-:W1:Y:S01]  /*0020*/  S2R R0, SR_TID.X ;  /* 0x0000000000007919 */ /* 0x000e620000002100 */
[----:B------:R-:W2:Y:S01]  /*0030*/  LDCU UR6, c[0x0][0x360] ;  /* 0x00006c00ff0677ac */ /* 0x000ea20008000800 */
[----:B------:R-:W-:Y:S01]  /*0040*/  BSSY.RECONVERGENT B0, `(.L_x_70) ;  /* 0x0000054000007945 */ /* 0x000fe20003800200 */
[----:B------:R-:W3:Y:S01]  /*0050*/  S2R R5, SR_CTAID.X ;  /* 0x0000000000057919 */ /* 0x000ee20000002500 */
[----:B------:R-:W-:Y:S01]  /*0060*/  UMOV UR4, 0x400 ;  /* 0x0000040000047882 */ /* 0x000fe20000000000 */
[----:B------:R-:W4:Y:S02]  /*0070*/  LDCU.64 UR8, c[0x0][0x358] ;  /* 0x00006b00ff0877ac */ /* 0x000f240008000a00 */
[----:B------:R-:W2:Y:S01]  /*0080*/  LDC R2, c[0x0][0x370] ;  /* 0x0000dc00ff027b82 */ /* 0x000ea20000000800 */
[----:B------:R-:W1:Y:S01]  /*0090*/  LDCU.64 UR10, c[0x0][0x380] ;  /* 0x00007000ff0a77ac */ /* 0x000e620008000a00 */
[----:B------:R-:W1:Y:S01]  /*00a0*/  LDCU.64 UR12, c[0x0][0x380] ;  /* 0x00007000ff0c77ac */ /* 0x000e620008000a00 */
[----:B0-----:R-:W-:Y:S01]  /*00b0*/  ULEA UR4, UR5, UR4, 0x18 ;  /* 0x0000000405047291 */ /* 0x001fe2000f8ec0ff */
[----:B------:R-:W0:Y:S01]  /*00c0*/  LDCU UR5, c[0x0][0x390] ;  /* 0x00007200ff0577ac */ /* 0x000e220008000800 */
[----:B--2---:R-:W-:Y:S01]  /*00d0*/  IMAD R2, R2, UR6, RZ ;  /* 0x0000000602027c24 */ /* 0x004fe2000f8e02ff */
[----:B-1----:R-:W-:-:S03]  /*00e0*/  ISETP.GT.U32.AND P0, PT, R0, 0xff, PT ;  /* 0x000000ff0000780c */ /* 0x002fc60003f04070 */
[----:B------:R-:W-:Y:S01]  /*00f0*/  LEA R3, R0, UR4, 0x2 ;  /* 0x0000000400037c11 */ /* 0x000fe2000f8e10ff */
[----:B---3--:R-:W-:-:S05]  /*0100*/  IMAD R5, R5, UR6, R0 ;  /* 0x0000000605057c24 */ /* 0x008fca000f8e0200 */
[----:B0-----:R-:W-:-:S04]  /*0110*/  ISETP.GE.AND P1, PT, R5, UR5, PT ;  /* 0x0000000505007c0c */ /* 0x001fc8000bf26270 */
[----:B------:R0:W-:Y:S01]  /*0120*/  @!P0 STS [R3], RZ ;  /* 0x000000ff03008388 */ /* 0x0001e20000000800 */
[----:B------:R-:W-:Y:S08]  /*0130*/  BAR.SYNC.DEFER_BLOCKING 0x0 ;  /* 0x0000000000007b1d */ /* 0x000ff00000010000 */
[----:B0---4-:R-:W-:Y:S05]  /*0140*/  @P1 BRA `(.L_x_71) ;  /* 0x00000004000c1947 */ /* 0x011fea0003800000 */
[----:B------:R-:W0:Y:S01]  /*0150*/  I2F.U32.RP R10, R2 ;  /* 0x00000002000a7306 */ /* 0x000e220000209000 */
[C---:B------:R-:W-:Y:S01]  /*0160*/  IMAD.IADD R4, R2.reuse, 0x1, R5 ;  /* 0x0000000102047824 */ /* 0x040fe200078e0205 */
[----:B------:R-:W-:Y:S01]  /*0170*/  ISETP.NE.U32.AND P3, PT, R2, RZ, PT ;  /* 0x000000ff0200720c */ /* 0x000fe20003f65070 */
[----:B------:R-:W-:Y:S01]  /*0180*/  IMAD.MOV R11, RZ, RZ, -R2 ;  /* 0x000000ffff0b7224 */ /* 0x000fe200078e0a02 */
[----:B------:R-:W-:Y:S02]  /*0190*/  BSSY.RECONVERGENT B1, `(.L_x_72) ;  /* 0x0000025000017945 */ /* 0x000fe40003800200 */
[C---:B------:R-:W-:Y:S02]  /*01a0*/  ISETP.GE.AND P1, PT, R4.reuse, UR5, PT ;  /* 0x0000000504007c0c */ /* 0x040fe4000bf26270 */
[----:B------:R-:W-:Y:S02]  /*01b0*/  VIMNMX R9, PT, PT, R4, UR5, !PT ;  /* 0x0000000504097c48 */ /* 0x000fe4000ffe0100 */
[----:B------:R-:W-:-:S04]  /*01c0*/  SEL R8, RZ, 0x1, P1 ;  /* 0x00000001ff087807 */ /* 0x000fc80000800000 */
[----:B------:R-:W-:Y:S01]  /*01d0*/  IADD3 R9, PT, PT, R9, -R4, -R8 ;  /* 0x8000000409097210 */ /* 0x000fe20007ffe808 */
[----:B0-----:R-:W0:Y:S02]  /*01e0*/  MUFU.RCP R10, R10 ;  /* 0x0000000a000a7308 */ /* 0x001e240000001000 */
[----:B0-----:R-:W-:-:S06]  /*01f0*/  VIADD R6, R10, 0xffffffe ;  /* 0x0ffffffe0a067836 */ /* 0x001fcc0000000000 */
[----:B------:R0:W1:Y:S02]  /*0200*/  F2I.FTZ.U32.TRUNC.NTZ R7, R6 ;  /* 0x0000000600077305 */ /* 0x000064000021f000 */
[----:B0-----:R-:W-:Y:S02]  /*0210*/  IMAD.MOV.U32 R6, RZ, RZ, RZ ;  /* 0x000000ffff067224 */ /* 0x001fe400078e00ff */
[----:B-1----:R-:W-:-:S04]  /*0220*/  IMAD R11, R11, R7, RZ ;  /* 0x000000070b0b7224 */ /* 0x002fc800078e02ff */
[----:B------:R-:W-:-:S06]  /*0230*/  IMAD.HI.U32 R10, R7, R11, R6 ;  /* 0x0000000b070a7227 */ /* 0x000fcc00078e0006 */
[----:B------:R-:W-:-:S04]  /*0240*/  IMAD.HI.U32 R7, R10, R9, RZ ;  /* 0x000000090a077227 */ /* 0x000fc800078e00ff */
[----:B------:R-:W-:-:S04]  /*0250*/  IMAD.MOV R4, RZ, RZ, -R7 ;  /* 0x000000ffff047224 */ /* 0x000fc800078e0a07 */
[----:B------:R-:W-:-:S05]  /*0260*/  IMAD R9, R2, R4, R9 ;  /* 0x0000000402097224 */ /* 0x000fca00078e0209 */
[----:B------:R-:W-:-:S13]  /*0270*/  ISETP.GE.U32.AND P1, PT, R9, R2, PT ;  /* 0x000000020900720c */ /* 0x000fda0003f26070 */
[----:B------:R-:W-:Y:S02]  /*0280*/  @P1 IMAD.IADD R9, R9, 0x1, -R2 ;  /* 0x0000000109091824 */ /* 0x000fe400078e0a02 */
[----:B------:R-:W-:-:S03]  /*0290*/  @P1 VIADD R7, R7, 0x1 ;  /* 0x0000000107071836 */ /* 0x000fc60000000000 */
[----:B------:R-:W-:-:S13]  /*02a0*/  ISETP.GE.U32.AND P2, PT, R9, R2, PT ;  /* 0x000000020900720c */ /* 0x000fda0003f46070 */
[----:B------:R-:W-:Y:S01]  /*02b0*/  @P2 VIADD R7, R7, 0x1 ;  /* 0x0000000107072836 */ /* 0x000fe20000000000 */
[----:B------:R-:W-:-:S05]  /*02c0*/  @!P3 LOP3.LUT R7, RZ, R2, RZ, 0x33, !PT ;  /* 0x00000002ff07b212 */ /* 0x000fca00078e33ff */
[----:B------:R-:W-:-:S05]  /*02d0*/  IMAD.IADD R4, R8, 0x1, R7 ;  /* 0x0000000108047824 */ /* 0x000fca00078e0207 */
[C---:B------:R-:W-:Y:S02]  /*02e0*/  LOP3.LUT R6, R4.reuse, 0x3, RZ, 0xc0, !PT ;  /* 0x0000000304067812 */ /* 0x040fe400078ec0ff */
[----:B------:R-:W-:Y:S02]  /*02f0*/  ISETP.GE.U32.AND P1, PT, R4, 0x3, PT ;  /* 0x000000030400780c */ /* 0x000fe40003f26070 */
[----:B------:R-:W-:-:S13]  /*0300*/  ISETP.NE.AND P2, PT, R6, 0x3, PT ;  /* 0x000000030600780c */ /* 0x000fda0003f45270 */
[----:B------:R-:W-:Y:S05]  /*0310*/  @!P2 BRA `(.L_x_73) ;  /* 0x000000000030a947 */ /* 0x000fea0003800000 */
[----:B------:R-:W-:-:S05]  /*0320*/  VIADD R4, R4, 0x1 ;  /* 0x0000000104047836 */ /* 0x000fca0000000000 */
[----:B------:R-:W-:-:S05]  /*0330*/  LOP3.LUT R4, R4, 0x3, RZ, 0xc0, !PT ;  /* 0x0000000304047812 */ /* 0x000fca00078ec0ff */
[----:B------:R-:W-:-:S07]  /*0340*/  IMAD.MOV R4, RZ, RZ, -R4 ;  /* 0x000000ffff047224 */ /* 0x000fce00078e0a04 */
.L_x_74:
[----:B------:R-:W-:-:S04]  /*0350*/  IADD3 R6, P2, PT, R5, UR10, RZ ;  /* 0x0000000a05067c10 */ /* 0x000fc8000ff5e0ff */
[----:B------:R-:W-:-:S05]  /*0360*/  LEA.HI.X.SX32 R7, R5, UR11, 0x1, P2 ;  /* 0x0000000b05077c11 */ /* 0x000fca00090f0eff */
[----:B------:R-:W2:Y:S01]  /*0370*/  LDG.E.U8 R6, desc[UR8][R6.64] ;  /* 0x0000000806067981 */ /* 0x000ea2000c1e1100 */
[----:B------:R-:W-:Y:S02]  /*0380*/  VIADD R4, R4, 0x1 ;  /* 0x0000000104047836 */ /* 0x000fe40000000000 */
[----:B------:R-:W-:-:S03]  /*0390*/  IMAD.IADD R5, R2, 0x1, R5 ;  /* 0x0000000102057824 */ /* 0x000fc600078e0205 */
[----:B------:R-:W-:Y:S02]  /*03a0*/  ISETP.NE.AND P2, PT, R4, RZ, PT ;  /* 0x000000ff0400720c */ /* 0x000fe40003f45270 */
[----:B0-2---:R-:W-:-:S05]  /*03b0*/  LEA R8, R6, UR4, 0x2 ;  /* 0x0000000406087c11 */ /* 0x005fca000f8e10ff */
[----:B------:R0:W-:Y:S06]  /*03c0*/  ATOMS.POPC.INC.32 RZ, [R8+URZ] ;  /* 0x0000000008ff7f8c */ /* 0x0001ec000d8000ff */
[----:B------:R-:W-:Y:S05]  /*03d0*/  @P2 BRA `(.L_x_74) ;  /* 0xfffffffc00dc2947 */ /* 0x000fea000383ffff */
.L_x_73:
[----:B------:R-:W-:Y:S05]  /*03e0*/  BSYNC.RECONVERGENT B1 ;  /* 0x0000000000017941 */ /* 0x000fea0003800200 */
.L_x_72:
[----:B------:R-:W-:Y:S05]  /*03f0*/  @!P1 BRA `(.L_x_71) ;  /* 0x0000000000609947 */ /* 0x000fea0003800000 */
[----:B------:R-:W-:-:S07]  /*0400*/  SHF.R.S32.HI R17, RZ, 0x1f, R2 ;  /* 0x0000001fff117819 */ /* 0x000fce0000011402 */
.L_x_75:
[----:B------:R-:W-:-:S04]  /*0410*/  IADD3 R12, P1, PT, R5, UR12, RZ ;  /* 0x0000000c050c7c10 */ /* 0x000fc8000ff3e0ff */
[----:B------:R-:W-:Y:S02]  /*0420*/  LEA.HI.X.SX32 R13, R5, UR13, 0x1, P1 ;  /* 0x0000000d050d7c11 */ /* 0x000fe400088f0eff */
[----:B------:R-:W-:-:S03]  /*0430*/  IADD3 R6, P1, PT, R2, R12, RZ ;  /* 0x0000000c02067210 */ /* 0x000fc60007f3e0ff */
[----:B------:R-:W2:Y:S02]  /*0440*/  LDG.E.U8 R12, desc[UR8][R12.64] ;  /* 0x000000080c0c7981 */ /* 0x000ea4000c1e1100 */
[----:B------:R-:W-:Y:S01]  /*0450*/  IMAD.X R7, R17, 0x1, R13, P1 ;  /* 0x0000000111077824 */ /* 0x000fe200008e060d */
[----:B0-----:R-:W-:-:S04]  /*0460*/  IADD3 R8, P1, PT, R2, R6, RZ ;  /* 0x0000000602087210 */ /* 0x001fc80007f3e0ff */
[----:B------:R-:W3:Y:S01]  /*0470*/  LDG.E.U8 R6, desc[UR8][R6.64] ;  /* 0x0000000806067981 */ /* 0x000ee2000c1e1100 */
[----:B------:R-:W-:Y:S01]  /*0480*/  IMAD.X R9, R17, 0x1, R7, P1 ;  /* 0x0000000111097824 */ /* 0x000fe200008e0607 */
[----:B------:R-:W-:-:S04]  /*0490*/  IADD3 R10, P1, PT, R2, R8, RZ ;  /* 0x00000008020a7210 */ /* 0x000fc80007f3e0ff */
[----:B------:R-:W4:Y:S01]  /*04a0*/  LDG.E.U8 R8, desc[UR8][R8.64] ;  /* 0x0000000808087981 */ /* 0x000f22000c1e1100 */
[----:B------:R-:W-:-:S05]  /*04b0*/  IMAD.X R11, R17, 0x1, R9, P1 ;  /* 0x00000001110b7824 */ /* 0x000fca00008e0609 */
[----:B------:R-:W5:Y:S01]  /*04c0*/  LDG.E.U8 R10, desc[UR8][R10.64] ;  /* 0x000000080a0a7981 */ /* 0x000f62000c1e1100 */
[----:B------:R-:W-:-:S05]  /*04d0*/  IMAD R5, R2, 0x4, R5 ;  /* 0x0000000402057824 */ /* 0x000fca00078e0205 */
[----:B------:R-:W-:Y:S02]  /*04e0*/  ISETP.GE.AND P1, PT, R5, UR5, PT ;  /* 0x0000000505007c0c */ /* 0x000fe4000bf26270 */
[----:B-12---:R-:W-:-:S05]  /*04f0*/  LEA R4, R12, UR4, 0x2 ;  /* 0x000000040c047c11 */ /* 0x006fca000f8e10ff */
[----:B------:R1:W-:Y:S01]  /*0500*/  ATOMS.POPC.INC.32 RZ, [R4+URZ] ;  /* 0x0000000004ff7f8c */ /* 0x0003e2000d8000ff */
[----:B---3--:R-:W-:-:S05]  /*0510*/  LEA R14, R6, UR4, 0x2 ;  /* 0x00000004060e7c11 */ /* 0x008fca000f8e10ff */
[----:B------:R1:W-:Y:S01]  /*0520*/  ATOMS.POPC.INC.32 RZ, [R14+URZ] ;  /* 0x000000000eff7f8c */ /* 0x0003e2000d8000ff */
[----:B----4-:R-:W-:-:S05]  /*0530*/  LEA R15, R8, UR4, 0x2 ;  /* 0x00000004080f7c11 */ /* 0x010fca000f8e10ff */
[----:B------:R1:W-:Y:S01]  /*0540*/  ATOMS.POPC.INC.32 RZ, [R15+URZ] ;  /* 0x000000000fff7f8c */ /* 0x0003e2000d8000ff */
[----:B-----5:R-:W-:-:S05]  /*0550*/  LEA R16, R10, UR4, 0x2 ;  /* 0x000000040a107c11 */ /* 0x020fca000f8e10ff */
[----:B------:R1:W-:Y:S01]  /*0560*/  ATOMS.POPC.INC.32 RZ, [R16+URZ] ;  /* 0x0000000010ff7f8c */ /* 0x0003e2000d8000ff */
[----:B------:R-:W-:Y:S05]  /*0570*/  @!P1 BRA `(.L_x_75) ;  /* 0xfffffffc00a49947 */ /* 0x000fea000383ffff */
.L_x_71:
[----:B------:R-:W-:Y:S05]  /*0580*/  BSYNC.RECONVERGENT B0 ;  /* 0x0000000000007941 */ /* 0x000fea0003800200 */
.L_x_70:
[----:B------:R-:W-:Y:S06]  /*0590*/  BAR.SYNC.DEFER_BLOCKING 0x0 ;  /* 0x0000000000007b1d */ /* 0x000fec0000010000 */
[----:B------:R-:W-:Y:S05]  /*05a0*/  @P0 EXIT ;  /* 0x000000000000094d */ /* 0x000fea0003800000 */
[----:B------:R-:W2:Y:S01]  /*05b0*/  LDS R3, [R3] ;  /* 0x0000000003037984 */ /* 0x000ea20000000800 */
[----:B-1----:R-:W1:Y:S02]  /*05c0*/  LDC.64 R4, c[0x0][0x388] ;  /* 0x0000e200ff047b82 */ /* 0x002e640000000a00 */
[----:B-1----:R-:W-:-:S05]  /*05d0*/  IMAD.WIDE.U32 R4, R0, 0x4, R4 ;  /* 0x0000000400047825 */ /* 0x002fca00078e0004 */
[----:B--2---:R-:W-:Y:S01]  /*05e0*/  REDG.E.ADD.STRONG.GPU desc[UR8][R4.64], R3 ;  /* 0x000000030400798e */ /* 0x004fe2000c12e108 */
[----:B------:R-:W-:Y:S05]  /*05f0*/  EXIT ;  /* 0x000000000000794d */ /* 0x000fea0003800000 */
.L_x_76:
        /* <DEDUP_REMOVED lines=16> */
.L_x_82:


//--------------------- .text._Z10RtoGKernelPhS_i --------------------------
	.section	.text._Z10RtoGKernelPhS_i,"ax",@progbits
	.align	128
        .global         _Z10RtoGKernelPhS_i
        .type           _Z10RtoGKernelPhS_i,@function
        .size           _Z10RtoGKernelPhS_i,(.L_x_83 - _Z10RtoGKernelPhS_i)
        .other          _Z10RtoGKernelPhS_i,@"STO_CUDA_ENTRY STV_DEFAULT"
_Z10RtoGKernelPhS_i:
.text._Z10RtoGKernelPhS_i:
[----:B------:R-:W-:Y:S01]  /*0000*/  LDC R1, c[0x0][0x37c] ;  /* 0x0000df00ff017b82 */ /* 0x000fe20000000800 */
[----:B------:R-:W0:Y:S01]  /*0010*/  S2R R0, SR_CTAID.X ;  /* 0x0000000000007919 */ /* 0x000e220000002500 */
[----:B------:R-:W1:Y:S01]  /*0020*/  LDCU UR4, c[0x0][0x390] ;  /* 0x00007200ff0477ac */ /* 0x000e620008000800 */
[----:B------:R-:W2:Y:S01]  /*0030*/  S2R R3, SR_TID.X ;  /* 0x0000000000037919 */ /* 0x000ea20000002100 */
[----:B-1----:R-:W-:Y:S01]  /*0040*/  UIMAD UR4, UR4, 0x3, URZ ;  /* 0x00000003040478a4 */ /* 0x002fe2000f8e02ff */
[----:B0-----:R-:W-:-:S04]  /*0050*/  IMAD.SHL.U32 R0, R0, 0x200, RZ ;  /* 0x0000020000007824 */ /* 0x001fc800078e00ff */
[----:B--2---:R-:W-:-:S05]  /*0060*/  IMAD R0, R3, 0x3, R0 ;  /* 0x0000000303007824 */ /* 0x004fca00078e0200 */
[----:B------:R-:W-:-:S13]  /*0070*/  ISETP.GE.AND P0, PT, R0, UR4, PT ;  /* 0x0000000400007c0c */ /* 0x000fda000bf06270 */
[----:B------:R-:W-:Y:S05]  /*0080*/  @P0 EXIT ;  /* 0x000000000000094d */ /* 0x000fea0003800000 */
[----:B------:R-:W0:Y:S01]  /*0090*/  LDCU.128 UR8, c[0x0][0x380] ;  /* 0x00007000ff0877ac */ /* 0x000e220008000c00 */
[----:B------:R-:W-:Y:S01]  /*00a0*/  SHF.R.S32.HI R12, RZ, 0x1f, R0 ;  /* 0x0000001fff0c7819 */ /* 0x000fe20000011400 */
[----:B------:R-:W1:Y:S01]  /*00b0*/  LDCU.64 UR4, c[0x0][0x358] ;  /* 0x00006b00ff0477ac */ /* 0x000e620008000a00 */
[----:B0-----:R-:W-:-:S04]  /*00c0*/  IADD3 R2, P0, PT, R0, UR8, RZ ;  /* 0x0000000800027c10 */ /* 0x001fc8000ff1e0ff */
[----:B------:R-:W-:-:S05]  /*00d0*/  IADD3.X R3, PT, PT, R12, UR9, RZ, P0, !PT ;  /* 0x000000090c037c10 */ /* 0x000fca00087fe4ff */
[----:B-1----:R-:W2:Y:S04]  /*00e0*/  LDG.E.U8 R11, desc[UR4][R2.64+0x1] ;  /* 0x00000104020b7981 */ /* 0x002ea8000c1e1100 */
[----:B------:R-:W3:Y:S04]  /*00f0*/  LDG.E.U8 R10, desc[UR4][R2.64] ;  /* 0x00000004020a7981 */ /* 0x000ee8000c1e1100 */
[----:B------:R0:W4:Y:S01]  /*0100*/  LDG.E.U8 R8, desc[UR4][R2.64+0x2] ;  /* 0x0000020402087981 */ /* 0x000122000c1e1100 */
[----:B------:R-:W-:Y:S01]  /*0110*/  UMOV UR6, 0xeb851eb8 ;  /* 0xeb851eb800067882 */ /* 0x000fe20000000000 */
[----:B------:R-:W-:Y:S01]  /*0120*/  UMOV UR7, 0x3fe6b851 ;  /* 0x3fe6b85100077882 */ /* 0x000fe20000000000 */
[----:B0-----:R-:W-:-:S04]  /*0130*/  IADD3 R2, P0, PT, R0, UR10, RZ ;  /* 0x0000000a00027c10 */ /* 0x001fc8000ff1e0ff */
[----:B------:R-:W-:Y:S01]  /*0140*/  IADD3.X R3, PT, PT, R12, UR11, RZ, P0, !PT ;  /* 0x0000000b0c037c10 */ /* 0x000fe200087fe4ff */
[----:B--2---:R-:W0:Y:S08]  /*0150*/  I2F.F64.U16 R6, R11 ;  /* 0x0000000b00067312 */ /* 0x004e300000101800 */
[----:B---3--:R-:W1:Y:S01]  /*0160*/  I2F.F64.U16 R4, R10 ;  /* 0x0000000a00047312 */ /* 0x008e620000101800 */
[----:B0-----:R-:W-:-:S07]  /*0170*/  DMUL R6, R6, UR6 ;  /* 0x0000000606067c28 */ /* 0x001fce0008000000 */
[----:B----4-:R-:W0:Y:S01]  /*0180*/  I2F.F64.U16 R8, R8 ;  /* 0x0000000800087312 */ /* 0x010e220000101800 */
[----:B------:R-:W-:Y:S01]  /*0190*/  UMOV UR6, 0xae147ae1 ;  /* 0xae147ae100067882 */ /* 0x000fe20000000000 */
[----:B------:R-:W-:Y:S02]  /*01a0*/  UMOV UR7, 0x3fcae147 ;  /* 0x3fcae14700077882 */ /* 0x000fe40000000000 */
[----:B-1----:R-:W-:Y:S01]  /*01b0*/  DFMA R4, R4, UR6, R6 ;  /* 0x0000000604047c2b */ /* 0x002fe20008000006 */
[----:B------:R-:W-:Y:S01]  /*01c0*/  UMOV UR6, 0x1eb851ec ;  /* 0x1eb851ec00067882 */ /* 0x000fe20000000000 */
[----:B------:R-:W-:-:S06]  /*01d0*/  UMOV UR7, 0x3fb1eb85 ;  /* 0x3fb1eb8500077882 */ /* 0x000fcc0000000000 */
[----:B0-----:R-:W-:-:S10]  /*01e0*/  DFMA R4, R8, UR6, R4 ;  /* 0x0000000608047c2b */ /* 0x001fd40008000004 */
[----:B------:R-:W0:Y:S02]  /*01f0*/  F2I.U32.F64.TRUNC R5, R4 ;  /* 0x0000000400057311 */ /* 0x000e24000030d000 */
[----:B0-----:R-:W-:Y:S01]  /*0200*/  STG.E.U8 desc[UR4][R2.64], R5 ;  /* 0x0000000502007986 */ /* 0x001fe2000c101104 */
[----:B------:R-:W-:Y:S05]  /*0210*/  EXIT ;  /* 0x000000000000794d */ /* 0x000fea0003800000 */
.L_x_77:
        /* <DEDUP_REMOVED lines=14> */
.L_x_83:


//--------------------- .text._Z10FtoCKernelPfPhi --------------------------
	.section	.text._Z10FtoCKernelPfPhi,"ax",@progbits
	.align	128
        .global         _Z10FtoCKernelPfPhi
        .type           _Z10FtoCKernelPfPhi,@function
        .size           _Z10FtoCKernelPfPhi,(.L_x_84 - _Z10FtoCKernelPfPhi)
        .other          _Z10FtoCKernelPfPhi,@"STO_CUDA_ENTRY STV_DEFAULT"
_Z10FtoCKernelPfPhi:
.text._Z10FtoCKernelPfPhi:
[----:B------:R-:W-:Y:S01]  /*0000*/  LDC R1, c[0x0][0x37c] ;  /* 0x0000df00ff017b82 */ /* 0x000fe20000000800 */
[----:B------:R-:W0:Y:S01]  /*0010*/  S2R R5, SR_CTAID.X ;  /* 0x0000000000057919 */ /* 0x000e220000002500 */
[----:B------:R-:W1:Y:S01]  /*0020*/  LDCU UR4, c[0x0][0x390] ;  /* 0x00007200ff0477ac */ /* 0x000e620008000800 */
[----:B------:R-:W0:Y:S02]  /*0030*/  S2R R0, SR_TID.X ;  /* 0x0000000000007919 */ /* 0x000e240000002100 */
[----:B0-----:R-:W-:-:S04]  /*0040*/  LEA R5, R5, R0, 0x9 ;  /* 0x0000000005057211 */ /* 0x001fc800078e48ff */
[----:B-1----:R-:W-:-:S13]  /*0050*/  ISETP.GE.AND P0, PT, R5, UR4, PT ;  /* 0x0000000405007c0c */ /* 0x002fda000bf06270 */
[----:B------:R-:W-:Y:S05]  /*0060*/  @P0 EXIT ;  /* 0x000000000000094d */ /* 0x000fea0003800000 */
[----:B------:R-:W0:Y:S01]  /*0070*/  LDC.64 R2, c[0x0][0x380] ;  /* 0x0000e000ff027b82 */ /* 0x000e220000000a00 */
[----:B------:R-:W1:Y:S01]  /*0080*/  LDCU.64 UR4, c[0x0][0x358] ;  /* 0x00006b00ff0477ac */ /* 0x000e620008000a00 */
[----:B------:R-:W2:Y:S01]  /*0090*/  LDCU.64 UR6, c[0x0][0x388] ;  /* 0x00007100ff0677ac */ /* 0x000ea20008000a00 */
[----:B0-----:R-:W-:-:S06]  /*00a0*/  IMAD.WIDE R2, R5, 0x4, R2 ;  /* 0x0000000405027825 */ /* 0x001fcc00078e0202 */
[----:B-1----:R-:W3:Y:S01]  /*00b0*/  LDG.E R2, desc[UR4][R2.64] ;  /* 0x0000000402027981 */ /* 0x002ee2000c1e1900 */
[----:B--2---:R-:W-:-:S04]  /*00c0*/  IADD3 R4, P0, PT, R5, UR6, RZ ;  /* 0x0000000605047c10 */ /* 0x004fc8000ff1e0ff */
[----:B------:R-:W-:Y:S01]  /*00d0*/  LEA.HI.X.SX32 R5, R5, UR7, 0x1, P0 ;  /* 0x0000000705057c11 */ /* 0x000fe200080f0eff */
[----:B---3--:R-:W-:-:S04]  /*00e0*/  FMUL R0, R2, 255 ;  /* 0x437f000002007820 */ /* 0x008fc80000400000 */
[----:B------:R-:W0:Y:S02]  /*00f0*/  F2I.U32.TRUNC.NTZ R7, R0 ;  /* 0x0000000000077305 */ /* 0x000e24000020f000 */
[----:B0-----:R-:W-:Y:S01]  /*0100*/  STG.E.U8 desc[UR4][R4.64], R7 ;  /* 0x0000000704007986 */ /* 0x001fe2000c101104 */
[----:B------:R-:W-:Y:S05]  /*0110*/  EXIT ;  /* 0x000000000000794d */ /* 0x000fea0003800000 */
.L_x_78:
        /* <DEDUP_REMOVED lines=14> */
.L_x_84:


//--------------------- .nv.shared._Z12CDFminKernelPff --------------------------
	.section	.nv.shared._Z12CDFminKernelPff,"aw",@nobits
	.sectionflags	@""
	.align	4
.nv.shared._Z12CDFminKernelPff:
	.zero		2048


//--------------------- .nv.shared.reserved.0     --------------------------
	.section	.nv.shared.reserved.0,"aw",@nobits
	.weak		__nv_reservedSMEM_offset_0_alias
	.size		__nv_reservedSMEM_offset_0_alias, 0, 64
	.other		__nv_reservedSMEM_offset_0_alias,@"STO_CUDA_RESERVED_SHARED STV_DEFAULT"
__nv_reservedSMEM_offset_0_alias:
	.zero		0
	.zero		64


//--------------------- .nv.shared._Z7HKernelPhPji --------------------------
	.section	.nv.shared._Z7HKernelPhPji,"aw",@nobits
	.sectionflags	@""
	.align	4
.nv.shared._Z7HKernelPhPji:
	.zero		2048


//--------------------- .nv.constant0._Z12CDFminKernelPff --------------------------
	.section	.nv.constant0._Z12CDFminKernelPff,"a",@progbits
	.sectionflags	@""
	.align	4
.nv.constant0._Z12CDFminKernelPff:
	.zero		908


//--------------------- .nv.constant0._Z9CDFKernelPjPff --------------------------
	.section	.nv.constant0._Z9CDFKernelPjPff,"a",@progbits
	.sectionflags	@""
	.align	4
.nv.constant0._Z9CDFKernelPjPff:
	.zero		916


//--------------------- .nv.constant0._Z7HKernelPhPji --------------------------
	.section	.nv.constant0._Z7HKernelPhPji,"a",@progbits
	.sectionflags	@""
	.align	4
.nv.constant0._Z7HKernelPhPji:
	.zero		916


//--------------------- .nv.constant0._Z10RtoGKernelPhS_i --------------------------
	.section	.nv.constant0._Z10RtoGKernelPhS_i,"a",@progbits
	.sectionflags	@""
	.align	4
.nv.constant0._Z10RtoGKernelPhS_i:
	.zero		916


//--------------------- .nv.constant0._Z10FtoCKernelPfPhi --------------------------
	.section	.nv.constant0._Z10FtoCKernelPfPhi,"a",@progbits
	.sectionflags	@""
	.align	4
.nv.constant0._Z10FtoCKernelPfPhi:
	.zero		916


//--------------------- SYMBOLS --------------------------

	.type		.nv.reservedSmem.offset0,@object
	.size		.nv.reservedSmem.offset0,0x4
	.type		.nv.reservedSmem.cap,@object
	.size		.nv.reservedSmem.cap,0x4
